	.target	sm_90

	.elftype	@"ET_EXEC"


//--------------------- .note.nv.tkinfo           --------------------------
	.section	.note.nv.tkinfo,"",@"SHT_NOTE"
	.sectionflags	@"SHF_NOTE_NV_TKINFO"
	.tkinfo
        /*0018*/ 	.word	0x00000002
        /*0030*/ 	.string	""
        /*0030*/ 	.string	"ptxas"
        /*0030*/ 	.string	"Cuda compilation tools, release 13.0, V13.0.88"
        /*0030*/ 	.string	"Build cuda_13.0.r13.0/compiler.36424714_0"
        /*0030*/ 	.string	"-arch sm_90 -m 64 "



//--------------------- .note.nv.cuinfo           --------------------------
	.section	.note.nv.cuinfo,"",@"SHT_NOTE"
	.sectionflags	@"SHF_NOTE_NV_CUINFO"
        /*0018*/ 	.short	0x0002
        /*001a*/ 	.short	0x005a
        /*001c*/ 	.short	0x0082
	.zero		2


//--------------------- .nv.info                  --------------------------
	.section	.nv.info,"",@"SHT_CUDA_INFO"
	.align	4


	//----- nvinfo : EIATTR_REGCOUNT
	.align		4
        /*0000*/ 	.byte	0x04, 0x2f
        /*0002*/ 	.short	(.L_29 - .L_28)
	.align		4
.L_28:
        /*0004*/ 	.word	index@(_Z26softmax16_topk_norm_kernelP6__halfii)
        /*0008*/ 	.word	0x0000001f


	//----- nvinfo : EIATTR_FRAME_SIZE
	.align		4
.L_29:
        /*000c*/ 	.byte	0x04, 0x11
        /*000e*/ 	.short	(.L_31 - .L_30)
	.align		4
.L_30:
        /*0010*/ 	.word	index@(_Z26softmax16_topk_norm_kernelP6__halfii)
        /*0014*/ 	.word	0x00000000


	//----- nvinfo : EIATTR_REGCOUNT
	.align		4
.L_31:
        /*0018*/ 	.byte	0x04, 0x2f
        /*001a*/ 	.short	(.L_33 - .L_32)
	.align		4
.L_32:
        /*001c*/ 	.word	index@(_Z25softmax8_topk_norm_kernelP6__halfii)
        /*0020*/ 	.word	0x00000017


	//----- nvinfo : EIATTR_FRAME_SIZE
	.align		4
.L_33:
        /*0024*/ 	.byte	0x04, 0x11
        /*0026*/ 	.short	(.L_35 - .L_34)
	.align		4
.L_34:
        /*0028*/ 	.word	index@(_Z25softmax8_topk_norm_kernelP6__halfii)
        /*002c*/ 	.word	0x00000000


	//----- nvinfo : EIATTR_REGCOUNT
	.align		4
.L_35:
        /*0030*/ 	.byte	0x04, 0x2f
        /*0032*/ 	.short	(.L_37 - .L_36)
	.align		4
.L_36:
        /*0034*/ 	.word	index@(_Z25softmax4_topk_norm_kernelP6__halfii)
        /*0038*/ 	.word	0x00000011


	//----- nvinfo : EIATTR_FRAME_SIZE
	.align		4
.L_37:
        /*003c*/ 	.byte	0x04, 0x11
        /*003e*/ 	.short	(.L_39 - .L_38)
	.align		4
.L_38:
        /*0040*/ 	.word	index@(_Z25softmax4_topk_norm_kernelP6__halfii)
        /*0044*/ 	.word	0x00000000


	//----- nvinfo : EIATTR_REGCOUNT
	.align		4
.L_39:
        /*0048*/ 	.byte	0x04, 0x2f
        /*004a*/ 	.short	(.L_41 - .L_40)
	.align		4
.L_40:
        /*004c*/ 	.word	index@(_Z27softmax128_topk_norm_kernelP6__halfii)
        /*0050*/ 	.word	0x000000a8


	//----- nvinfo : EIATTR_FRAME_SIZE
	.align		4
.L_41:
        /*0054*/ 	.byte	0x04, 0x11
        /*0056*/ 	.short	(.L_43 - .L_42)
	.align		4
.L_42:
        /*0058*/ 	.word	index@(_Z27softmax128_topk_norm_kernelP6__halfii)
        /*005c*/ 	.word	0x00000200


	//----- nvinfo : EIATTR_REGCOUNT
	.align		4
.L_43:
        /*0060*/ 	.byte	0x04, 0x2f
        /*0062*/ 	.short	(.L_45 - .L_44)
	.align		4
.L_44:
        /*0064*/ 	.word	index@(_Z14act_mul_kernelILb1ELb0ELb1EEvP6__halfPKS0_iiS3_i)
        /*0068*/ 	.word	0x00000014


	//----- nvinfo : EIATTR_FRAME_SIZE
	.align		4
.L_45:
        /*006c*/ 	.byte	0x04, 0x11
        /*006e*/ 	.short	(.L_47 - .L_46)
	.align		4
.L_46:
        /*0070*/ 	.word	index@(_Z14act_mul_kernelILb1ELb0ELb1EEvP6__halfPKS0_iiS3_i)
        /*0074*/ 	.word	0x00000000


	//----- nvinfo : EIATTR_REGCOUNT
	.align		4
.L_47:
        /*0078*/ 	.byte	0x04, 0x2f
        /*007a*/ 	.short	(.L_49 - .L_48)
	.align		4
.L_48:
        /*007c*/ 	.word	index@(_Z14act_mul_kernelILb1ELb1ELb1EEvP6__halfPKS0_iiS3_i)
        /*0080*/ 	.word	0x00000014


	//----- nvinfo : EIATTR_FRAME_SIZE
	.align		4
.L_49:
        /*0084*/ 	.byte	0x04, 0x11
        /*0086*/ 	.short	(.L_51 - .L_50)
	.align		4
.L_50:
        /*0088*/ 	.word	index@(_Z14act_mul_kernelILb1ELb1ELb1EEvP6__halfPKS0_iiS3_i)
        /*008c*/ 	.word	0x00000000


	//----- nvinfo : EIATTR_REGCOUNT
	.align		4
.L_51:
        /*0090*/ 	.byte	0x04, 0x2f
        /*0092*/ 	.short	(.L_53 - .L_52)
	.align		4
.L_52:
        /*0094*/ 	.word	index@(_Z14act_mul_kernelILb0ELb0ELb1EEvP6__halfPKS0_iiS3_i)
        /*0098*/ 	.word	0x0000000e


	//----- nvinfo : EIATTR_FRAME_SIZE
	.align		4
.L_53:
        /*009c*/ 	.byte	0x04, 0x11
        /*009e*/ 	.short	(.L_55 - .L_54)
	.align		4
.L_54:
        /*00a0*/ 	.word	index@(_Z14act_mul_kernelILb0ELb0ELb1EEvP6__halfPKS0_iiS3_i)
        /*00a4*/ 	.word	0x00000000


	//----- nvinfo : EIATTR_REGCOUNT
	.align		4
.L_55:
        /*00a8*/ 	.byte	0x04, 0x2f
        /*00aa*/ 	.short	(.L_57 - .L_56)
	.align		4
.L_56:
        /*00ac*/ 	.word	index@(_Z14act_mul_kernelILb0ELb1ELb1EEvP6__halfPKS0_iiS3_i)
        /*00b0*/ 	.word	0x0000000e


	//----- nvinfo : EIATTR_FRAME_SIZE
	.align		4
.L_57:
        /*00b4*/ 	.byte	0x04, 0x11
        /*00b6*/ 	.short	(.L_59 - .L_58)
	.align		4
.L_58:
        /*00b8*/ 	.word	index@(_Z14act_mul_kernelILb0ELb1ELb1EEvP6__halfPKS0_iiS3_i)
        /*00bc*/ 	.word	0x00000000


	//----- nvinfo : EIATTR_REGCOUNT
	.align		4
.L_59:
        /*00c0*/ 	.byte	0x04, 0x2f
        /*00c2*/ 	.short	(.L_61 - .L_60)
	.align		4
.L_60:
        /*00c4*/ 	.word	index@(_Z14act_mul_kernelILb1ELb0ELb0EEvP6__halfPKS0_iiS3_i)
        /*00c8*/ 	.word	0x0000000c


	//----- nvinfo : EIATTR_FRAME_SIZE
	.align		4
.L_61:
        /*00cc*/ 	.byte	0x04, 0x11
        /*00ce*/ 	.short	(.L_63 - .L_62)
	.align		4
.L_62:
        /*00d0*/ 	.word	index@(_Z14act_mul_kernelILb1ELb0ELb0EEvP6__halfPKS0_iiS3_i)
        /*00d4*/ 	.word	0x00000000


	//----- nvinfo : EIATTR_REGCOUNT
	.align		4
.L_63:
        /*00d8*/ 	.byte	0x04, 0x2f
        /*00da*/ 	.short	(.L_65 - .L_64)
	.align		4
.L_64:
        /*00dc*/ 	.word	index@(_Z14act_mul_kernelILb1ELb1ELb0EEvP6__halfPKS0_iiS3_i)
        /*00e0*/ 	.word	0x0000000c


	//----- nvinfo : EIATTR_FRAME_SIZE
	.align		4
.L_65:
        /*00e4*/ 	.byte	0x04, 0x11
        /*00e6*/ 	.short	(.L_67 - .L_66)
	.align		4
.L_66:
        /*00e8*/ 	.word	index@(_Z14act_mul_kernelILb1ELb1ELb0EEvP6__halfPKS0_iiS3_i)
        /*00ec*/ 	.word	0x00000000


	//----- nvinfo : EIATTR_REGCOUNT
	.align		4
.L_67:
        /*00f0*/ 	.byte	0x04, 0x2f
        /*00f2*/ 	.short	(.L_69 - .L_68)
	.align		4
.L_68:
        /*00f4*/ 	.word	index@(_Z14act_mul_kernelILb0ELb0ELb0EEvP6__halfPKS0_iiS3_i)
        /*00f8*/ 	.word	0x0000000c


	//----- nvinfo : EIATTR_FRAME_SIZE
	.align		4
.L_69:
        /*00fc*/ 	.byte	0x04, 0x11
        /*00fe*/ 	.short	(.L_71 - .L_70)
	.align		4
.L_70:
        /*0100*/ 	.word	index@(_Z14act_mul_kernelILb0ELb0ELb0EEvP6__halfPKS0_iiS3_i)
        /*0104*/ 	.word	0x00000000


	//----- nvinfo : EIATTR_REGCOUNT
	.align		4
.L_71:
        /*0108*/ 	.byte	0x04, 0x2f
        /*010a*/ 	.short	(.L_73 - .L_72)
	.align		4
.L_72:
        /*010c*/ 	.word	index@(_Z14act_mul_kernelILb0ELb1ELb0EEvP6__halfPKS0_iiS3_i)
        /*0110*/ 	.word	0x0000000c


	//----- nvinfo : EIATTR_FRAME_SIZE
	.align		4
.L_73:
        /*0114*/ 	.byte	0x04, 0x11
        /*0116*/ 	.short	(.L_75 - .L_74)
	.align		4
.L_74:
        /*0118*/ 	.word	index@(_Z14act_mul_kernelILb0ELb1ELb0EEvP6__halfPKS0_iiS3_i)
        /*011c*/ 	.word	0x00000000


	//----- nvinfo : EIATTR_REGCOUNT
	.align		4
.L_75:
        /*0120*/ 	.byte	0x04, 0x2f
        /*0122*/ 	.short	(.L_77 - .L_76)
	.align		4
.L_76:
        /*0124*/ 	.word	index@(_Z10act_kernelILb1ELb0ELb1EEvP6__halfiiPKS0_i)
        /*0128*/ 	.word	0x00000013


	//----- nvinfo : EIATTR_FRAME_SIZE
	.align		4
.L_77:
        /*012c*/ 	.byte	0x04, 0x11
        /*012e*/ 	.short	(.L_79 - .L_78)
	.align		4
.L_78:
        /*0130*/ 	.word	index@(_Z10act_kernelILb1ELb0ELb1EEvP6__halfiiPKS0_i)
        /*0134*/ 	.word	0x00000000


	//----- nvinfo : EIATTR_REGCOUNT
	.align		4
.L_79:
        /*0138*/ 	.byte	0x04, 0x2f
        /*013a*/ 	.short	(.L_81 - .L_80)
	.align		4
.L_80:
        /*013c*/ 	.word	index@(_Z10act_kernelILb1ELb1ELb1EEvP6__halfiiPKS0_i)
        /*0140*/ 	.word	0x00000013


	//----- nvinfo : EIATTR_FRAME_SIZE
	.align		4
.L_81:
        /*0144*/ 	.byte	0x04, 0x11
        /*0146*/ 	.short	(.L_83 - .L_82)
	.align		4
.L_82:
        /*0148*/ 	.word	index@(_Z10act_kernelILb1ELb1ELb1EEvP6__halfiiPKS0_i)
        /*014c*/ 	.word	0x00000000


	//----- nvinfo : EIATTR_REGCOUNT
	.align		4
.L_83:
        /*0150*/ 	.byte	0x04, 0x2f
        /*0152*/ 	.short	(.L_85 - .L_84)
	.align		4
.L_84:
        /*0154*/ 	.word	index@(_Z10act_kernelILb0ELb0ELb1EEvP6__halfiiPKS0_i)
        /*0158*/ 	.word	0x0000000c


	//----- nvinfo : EIATTR_FRAME_SIZE
	.align		4
.L_85:
        /*015c*/ 	.byte	0x04, 0x11
        /*015e*/ 	.short	(.L_87 - .L_86)
	.align		4
.L_86:
        /*0160*/ 	.word	index@(_Z10act_kernelILb0ELb0ELb1EEvP6__halfiiPKS0_i)
        /*0164*/ 	.word	0x00000000


	//----- nvinfo : EIATTR_REGCOUNT
	.align		4
.L_87:
        /*0168*/ 	.byte	0x04, 0x2f
        /*016a*/ 	.short	(.L_89 - .L_88)
	.align		4
.L_88:
        /*016c*/ 	.word	index@(_Z10act_kernelILb0ELb1ELb1EEvP6__halfiiPKS0_i)
        /*0170*/ 	.word	0x0000000c


	//----- nvinfo : EIATTR_FRAME_SIZE
	.align		4
.L_89:
        /*0174*/ 	.byte	0x04, 0x11
        /*0176*/ 	.short	(.L_91 - .L_90)
	.align		4
.L_90:
        /*0178*/ 	.word	index@(_Z10act_kernelILb0ELb1ELb1EEvP6__halfiiPKS0_i)
        /*017c*/ 	.word	0x00000000


	//----- nvinfo : EIATTR_REGCOUNT
	.align		4
.L_91:
        /*0180*/ 	.byte	0x04, 0x2f
        /*0182*/ 	.short	(.L_93 - .L_92)
	.align		4
.L_92:
        /*0184*/ 	.word	index@(_Z10act_kernelILb1ELb0ELb0EEvP6__halfiiPKS0_i)
        /*0188*/ 	.word	0x0000000b


	//----- nvinfo : EIATTR_FRAME_SIZE
	.align		4
.L_93:
        /*018c*/ 	.byte	0x04, 0x11
        /*018e*/ 	.short	(.L_95 - .L_94)
	.align		4
.L_94:
        /*0190*/ 	.word	index@(_Z10act_kernelILb1ELb0ELb0EEvP6__halfiiPKS0_i)
        /*0194*/ 	.word	0x00000000


	//----- nvinfo : EIATTR_REGCOUNT
	.align		4
.L_95:
        /*0198*/ 	.byte	0x04, 0x2f
        /*019a*/ 	.short	(.L_97 - .L_96)
	.align		4
.L_96:
        /*019c*/ 	.word	index@(_Z10act_kernelILb1ELb1ELb0EEvP6__halfiiPKS0_i)
        /*01a0*/ 	.word	0x0000000b


	//----- nvinfo : EIATTR_FRAME_SIZE
	.align		4
.L_97:
        /*01a4*/ 	.byte	0x04, 0x11
        /*01a6*/ 	.short	(.L_99 - .L_98)
	.align		4
.L_98:
        /*01a8*/ 	.word	index@(_Z10act_kernelILb1ELb1ELb0EEvP6__halfiiPKS0_i)
        /*01ac*/ 	.word	0x00000000


	//----- nvinfo : EIATTR_REGCOUNT
	.align		4
.L_99:
        /*01b0*/ 	.byte	0x04, 0x2f
        /*01b2*/ 	.short	(.L_101 - .L_100)
	.align		4
.L_100:
        /*01b4*/ 	.word	index@(_Z10act_kernelILb0ELb0ELb0EEvP6__halfiiPKS0_i)
        /*01b8*/ 	.word	0x0000000a


	//----- nvinfo : EIATTR_FRAME_SIZE
	.align		4
.L_101:
        /*01bc*/ 	.byte	0x04, 0x11
        /*01be*/ 	.short	(.L_103 - .L_102)
	.align		4
.L_102:
        /*01c0*/ 	.word	index@(_Z10act_kernelILb0ELb0ELb0EEvP6__halfiiPKS0_i)
        /*01c4*/ 	.word	0x00000000


	//----- nvinfo : EIATTR_REGCOUNT
	.align		4
.L_103:
        /*01c8*/ 	.byte	0x04, 0x2f
        /*01ca*/ 	.short	(.L_105 - .L_104)
	.align		4
.L_104:
        /*01cc*/ 	.word	index@(_Z10act_kernelILb0ELb1ELb0EEvP6__halfiiPKS0_i)
        /*01d0*/ 	.word	0x0000000a


	//----- nvinfo : EIATTR_FRAME_SIZE
	.align		4
.L_105:
        /*01d4*/ 	.byte	0x04, 0x11
        /*01d6*/ 	.short	(.L_107 - .L_106)
	.align		4
.L_106:
        /*01d8*/ 	.word	index@(_Z10act_kernelILb0ELb1ELb0EEvP6__halfiiPKS0_i)
        /*01dc*/ 	.word	0x00000000


	//----- nvinfo : EIATTR_MIN_STACK_SIZE
	.align		4
.L_107:
        /*01e0*/ 	.byte	0x04, 0x12
        /*01e2*/ 	.short	(.L_109 - .L_108)
	.align		4
.L_108:
        /*01e4*/ 	.word	index@(_Z10act_kernelILb0ELb1ELb0EEvP6__halfiiPKS0_i)
        /*01e8*/ 	.word	0x00000000


	//----- nvinfo : EIATTR_MIN_STACK_SIZE
	.align		4
.L_109:
        /*01ec*/ 	.byte	0x04, 0x12
        /*01ee*/ 	.short	(.L_111 - .L_110)
	.align		4
.L_110:
        /*01f0*/ 	.word	index@(_Z10act_kernelILb0ELb0ELb0EEvP6__halfiiPKS0_i)
        /*01f4*/ 	.word	0x00000000


	//----- nvinfo : EIATTR_MIN_STACK_SIZE
	.align		4
.L_111:
        /*01f8*/ 	.byte	0x04, 0x12
        /*01fa*/ 	.short	(.L_113 - .L_112)
	.align		4
.L_112:
        /*01fc*/ 	.word	index@(_Z10act_kernelILb1ELb1ELb0EEvP6__halfiiPKS0_i)
        /*0200*/ 	.word	0x00000000


	//----- nvinfo : EIATTR_MIN_STACK_SIZE
	.align		4
.L_113:
        /*0204*/ 	.byte	0x04, 0x12
        /*0206*/ 	.short	(.L_115 - .L_114)
	.align		4
.L_114:
        /*0208*/ 	.word	index@(_Z10act_kernelILb1ELb0ELb0EEvP6__halfiiPKS0_i)
        /*020c*/ 	.word	0x00000000


	//----- nvinfo : EIATTR_MIN_STACK_SIZE
	.align		4
.L_115:
        /*0210*/ 	.byte	0x04, 0x12
        /*0212*/ 	.short	(.L_117 - .L_116)
	.align		4
.L_116:
        /*0214*/ 	.word	index@(_Z10act_kernelILb0ELb1ELb1EEvP6__halfiiPKS0_i)
        /*0218*/ 	.word	0x00000000


	//----- nvinfo : EIATTR_MIN_STACK_SIZE
	.align		4
.L_117:
        /*021c*/ 	.byte	0x04, 0x12
        /*021e*/ 	.short	(.L_119 - .L_118)
	.align		4
.L_118:
        /*0220*/ 	.word	index@(_Z10act_kernelILb0ELb0ELb1EEvP6__halfiiPKS0_i)
        /*0224*/ 	.word	0x00000000


	//----- nvinfo : EIATTR_MIN_STACK_SIZE
	.align		4
.L_119:
        /*0228*/ 	.byte	0x04, 0x12
        /*022a*/ 	.short	(.L_121 - .L_120)
	.align		4
.L_120:
        /*022c*/ 	.word	index@(_Z10act_kernelILb1ELb1ELb1EEvP6__halfiiPKS0_i)
        /*0230*/ 	.word	0x00000000


	//----- nvinfo : EIATTR_MIN_STACK_SIZE
	.align		4
.L_121:
        /*0234*/ 	.byte	0x04, 0x12
        /*0236*/ 	.short	(.L_123 - .L_122)
	.align		4
.L_122:
        /*0238*/ 	.word	index@(_Z10act_kernelILb1ELb0ELb1EEvP6__halfiiPKS0_i)
        /*023c*/ 	.word	0x00000000


	//----- nvinfo : EIATTR_MIN_STACK_SIZE
	.align		4
.L_123:
        /*0240*/ 	.byte	0x04, 0x12
        /*0242*/ 	.short	(.L_125 - .L_124)
	.align		4
.L_124:
        /*0244*/ 	.word	index@(_Z14act_mul_kernelILb0ELb1ELb0EEvP6__halfPKS0_iiS3_i)
        /*0248*/ 	.word	0x00000000


	//----- nvinfo : EIATTR_MIN_STACK_SIZE
	.align		4
.L_125:
        /*024c*/ 	.byte	0x04, 0x12
        /*024e*/ 	.short	(.L_127 - .L_126)
	.align		4
.L_126:
        /*0250*/ 	.word	index@(_Z14act_mul_kernelILb0ELb0ELb0EEvP6__halfPKS0_iiS3_i)
        /*0254*/ 	.word	0x00000000


	//----- nvinfo : EIATTR_MIN_STACK_SIZE
	.align		4
.L_127:
        /*0258*/ 	.byte	0x04, 0x12
        /*025a*/ 	.short	(.L_129 - .L_128)
	.align		4
.L_128:
        /*025c*/ 	.word	index@(_Z14act_mul_kernelILb1ELb1ELb0EEvP6__halfPKS0_iiS3_i)
        /*0260*/ 	.word	0x00000000


	//----- nvinfo : EIATTR_MIN_STACK_SIZE
	.align		4
.L_129:
        /*0264*/ 	.byte	0x04, 0x12
        /*0266*/ 	.short	(.L_131 - .L_130)
	.align		4
.L_130:
        /*0268*/ 	.word	index@(_Z14act_mul_kernelILb1ELb0ELb0EEvP6__halfPKS0_iiS3_i)
        /*026c*/ 	.word	0x00000000


	//----- nvinfo : EIATTR_MIN_STACK_SIZE
	.align		4
.L_131:
        /*0270*/ 	.byte	0x04, 0x12
        /*0272*/ 	.short	(.L_133 - .L_132)
	.align		4
.L_132:
        /*0274*/ 	.word	index@(_Z14act_mul_kernelILb0ELb1ELb1EEvP6__halfPKS0_iiS3_i)
        /*0278*/ 	.word	0x00000000


	//----- nvinfo : EIATTR_MIN_STACK_SIZE
	.align		4
.L_133:
        /*027c*/ 	.byte	0x04, 0x12
        /*027e*/ 	.short	(.L_135 - .L_134)
	.align		4
.L_134:
        /*0280*/ 	.word	index@(_Z14act_mul_kernelILb0ELb0ELb1EEvP6__halfPKS0_iiS3_i)
        /*0284*/ 	.word	0x00000000


	//----- nvinfo : EIATTR_MIN_STACK_SIZE
	.align		4
.L_135:
        /*0288*/ 	.byte	0x04, 0x12
        /*028a*/ 	.short	(.L_137 - .L_136)
	.align		4
.L_136:
        /*028c*/ 	.word	index@(_Z14act_mul_kernelILb1ELb1ELb1EEvP6__halfPKS0_iiS3_i)
        /*0290*/ 	.word	0x00000000


	//----- nvinfo : EIATTR_MIN_STACK_SIZE
	.align		4
.L_137:
        /*0294*/ 	.byte	0x04, 0x12
        /*0296*/ 	.short	(.L_139 - .L_138)
	.align		4
.L_138:
        /*0298*/ 	.word	index@(_Z14act_mul_kernelILb1ELb0ELb1EEvP6__halfPKS0_iiS3_i)
        /*029c*/ 	.word	0x00000000


	//----- nvinfo : EIATTR_MIN_STACK_SIZE
	.align		4
.L_139:
        /*02a0*/ 	.byte	0x04, 0x12
        /*02a2*/ 	.short	(.L_141 - .L_140)
	.align		4
.L_140:
        /*02a4*/ 	.word	index@(_Z27softmax128_topk_norm_kernelP6__halfii)
        /*02a8*/ 	.word	0x00000200


	//----- nvinfo : EIATTR_MIN_STACK_SIZE
	.align		4
.L_141:
        /*02ac*/ 	.byte	0x04, 0x12
        /*02ae*/ 	.short	(.L_143 - .L_142)
	.align		4
.L_142:
        /*02b0*/ 	.word	index@(_Z25softmax4_topk_norm_kernelP6__halfii)
        /*02b4*/ 	.word	0x00000000


	//----- nvinfo : EIATTR_MIN_STACK_SIZE
	.align		4
.L_143:
        /*02b8*/ 	.byte	0x04, 0x12
        /*02ba*/ 	.short	(.L_145 - .L_144)
	.align		4
.L_144:
        /*02bc*/ 	.word	index@(_Z25softmax8_topk_norm_kernelP6__halfii)
        /*02c0*/ 	.word	0x00000000


	//----- nvinfo : EIATTR_MIN_STACK_SIZE
	.align		4
.L_145:
        /*02c4*/ 	.byte	0x04, 0x12
        /*02c6*/ 	.short	(.L_147 - .L_146)
	.align		4
.L_146:
        /*02c8*/ 	.word	index@(_Z26softmax16_topk_norm_kernelP6__halfii)
        /*02cc*/ 	.word	0x00000000
.L_147:


//--------------------- .nv.compat                --------------------------
	.section	.nv.compat,"",@"SHT_CUDA_COMPAT_INFO"
	.align	4
        /*0000*/ 	.byte	0x02, 0x09, 0x00, 0x00, 0x02, 0x02, 0x01, 0x00, 0x02, 0x05, 0x05, 0x00, 0x03, 0x07, 0x01, 0x01
        /*0010*/ 	.byte	0x02, 0x03, 0x00, 0x00, 0x02, 0x06, 0x01, 0x00, 0x04, 0x0b, 0x08, 0x00, 0x00, 0x00, 0x00, 0x00
        /*0020*/ 	.byte	0x00, 0x00, 0x00, 0x00


//--------------------- .nv.info._Z10act_kernelILb0ELb1ELb0EEvP6__halfiiPKS0_i --------------------------
	.section	.nv.info._Z10act_kernelILb0ELb1ELb0EEvP6__halfiiPKS0_i,"",@"SHT_CUDA_INFO"
	.sectionflags	@""
	.align	4


	//----- nvinfo : EIATTR_CUDA_API_VERSION
	.align		4
        /*0000*/ 	.byte	0x04, 0x37
        /*0002*/ 	.short	(.L_149 - .L_148)
.L_148:
        /*0004*/ 	.word	0x00000082


	//----- nvinfo : EIATTR_KPARAM_INFO
	.align		4
.L_149:
        /*0008*/ 	.byte	0x04, 0x17
        /*000a*/ 	.short	(.L_151 - .L_150)
.L_150:
        /*000c*/ 	.word	0x00000000
        /*0010*/ 	.short	0x0004
        /*0012*/ 	.short	0x0018
        /*0014*/ 	.byte	0x00, 0xf0, 0x11, 0x00


	//----- nvinfo : EIATTR_KPARAM_INFO
	.align		4
.L_151:
        /*0018*/ 	.byte	0x04, 0x17
        /*001a*/ 	.short	(.L_153 - .L_152)
.L_152:
        /*001c*/ 	.word	0x00000000
        /*0020*/ 	.short	0x0003
        /*0022*/ 	.short	0x0010
        /*0024*/ 	.byte	0x00, 0xf0, 0x21, 0x00


	//----- nvinfo : EIATTR_KPARAM_INFO
	.align		4
.L_153:
        /*0028*/ 	.byte	0x04, 0x17
        /*002a*/ 	.short	(.L_155 - .L_154)
.L_154:
        /*002c*/ 	.word	0x00000000
        /*0030*/ 	.short	0x0002
        /*0032*/ 	.short	0x000c
        /*0034*/ 	.byte	0x00, 0xf0, 0x11, 0x00


	//----- nvinfo : EIATTR_KPARAM_INFO
	.align		4
.L_155:
        /*0038*/ 	.byte	0x04, 0x17
        /*003a*/ 	.short	(.L_157 - .L_156)
.L_156:
        /*003c*/ 	.word	0x00000000
        /*0040*/ 	.short	0x0001
        /*0042*/ 	.short	0x0008
        /*0044*/ 	.byte	0x00, 0xf0, 0x11, 0x00


	//----- nvinfo : EIATTR_KPARAM_INFO
	.align		4
.L_157:
        /*0048*/ 	.byte	0x04, 0x17
        /*004a*/ 	.short	(.L_159 - .L_158)
.L_158:
        /*004c*/ 	.word	0x00000000
        /*0050*/ 	.short	0x0000
        /*0052*/ 	.short	0x0000
        /*0054*/ 	.byte	0x00, 0xf0, 0x21, 0x00


	//----- nvinfo : EIATTR_SPARSE_MMA_MASK
	.align		4
.L_159:
        /*0058*/ 	.byte	0x03, 0x50
        /*005a*/ 	.short	0x0000


	//----- nvinfo : EIATTR_MAXREG_COUNT
	.align		4
        /*005c*/ 	.byte	0x03, 0x1b
        /*005e*/ 	.short	0x00ff


	//----- nvinfo : EIATTR_MERCURY_ISA_VERSION
	.align		4
        /*0060*/ 	.byte	0x03, 0x5f
        /*0062*/ 	.short	0x0101


	//----- nvinfo : EIATTR_EXIT_INSTR_OFFSETS
	.align		4
        /*0064*/ 	.byte	0x04, 0x1c
        /*0066*/ 	.short	(.L_161 - .L_160)


	//   ....[0]....
.L_160:
        /*0068*/ 	.word	0x00000060


	//   ....[1]....
        /*006c*/ 	.word	0x000000e0


	//   ....[2]....
        /*0070*/ 	.word	0x00000270


	//----- nvinfo : EIATTR_CBANK_PARAM_SIZE
	.align		4
.L_161:
        /*0074*/ 	.byte	0x03, 0x19
        /*0076*/ 	.short	0x001c


	//----- nvinfo : EIATTR_PARAM_CBANK
	.align		4
        /*0078*/ 	.byte	0x04, 0x0a
        /*007a*/ 	.short	(.L_163 - .L_162)
	.align		4
.L_162:
        /*007c*/ 	.word	index@(.nv.constant0._Z10act_kernelILb0ELb1ELb0EEvP6__halfiiPKS0_i)
        /*0080*/ 	.short	0x0210
        /*0082*/ 	.short	0x001c


	//----- nvinfo : EIATTR_SW_WAR
	.align		4
.L_163:
        /*0084*/ 	.byte	0x04, 0x36
        /*0086*/ 	.short	(.L_165 - .L_164)
.L_164:
        /*0088*/ 	.word	0x00000008
.L_165:


//--------------------- .nv.info._Z10act_kernelILb0ELb0ELb0EEvP6__halfiiPKS0_i --------------------------
	.section	.nv.info._Z10act_kernelILb0ELb0ELb0EEvP6__halfiiPKS0_i,"",@"SHT_CUDA_INFO"
	.sectionflags	@""
	.align	4


	//----- nvinfo : EIATTR_CUDA_API_VERSION
	.align		4
        /*0000*/ 	.byte	0x04, 0x37
        /*0002*/ 	.short	(.L_167 - .L_166)
.L_166:
        /*0004*/ 	.word	0x00000082


	//----- nvinfo : EIATTR_KPARAM_INFO
	.align		4
.L_167:
        /*0008*/ 	.byte	0x04, 0x17
        /*000a*/ 	.short	(.L_169 - .L_168)
.L_168:
        /*000c*/ 	.word	0x00000000
        /*0010*/ 	.short	0x0004
        /*0012*/ 	.short	0x0018
        /*0014*/ 	.byte	0x00, 0xf0, 0x11, 0x00


	//----- nvinfo : EIATTR_KPARAM_INFO
	.align		4
.L_169:
        /*0018*/ 	.byte	0x04, 0x17
        /*001a*/ 	.short	(.L_171 - .L_170)
.L_170:
        /*001c*/ 	.word	0x00000000
        /*0020*/ 	.short	0x0003
        /*0022*/ 	.short	0x0010
        /*0024*/ 	.byte	0x00, 0xf0, 0x21, 0x00


	//----- nvinfo : EIATTR_KPARAM_INFO
	.align		4
.L_171:
        /*0028*/ 	.byte	0x04, 0x17
        /*002a*/ 	.short	(.L_173 - .L_172)
.L_172:
        /*002c*/ 	.word	0x00000000
        /*0030*/ 	.short	0x0002
        /*0032*/ 	.short	0x000c
        /*0034*/ 	.byte	0x00, 0xf0, 0x11, 0x00


	//----- nvinfo : EIATTR_KPARAM_INFO
	.align		4
.L_173:
        /*0038*/ 	.byte	0x04, 0x17
        /*003a*/ 	.short	(.L_175 - .L_174)
.L_174:
        /*003c*/ 	.word	0x00000000
        /*0040*/ 	.short	0x0001
        /*0042*/ 	.short	0x0008
        /*0044*/ 	.byte	0x00, 0xf0, 0x11, 0x00


	//----- nvinfo : EIATTR_KPARAM_INFO
	.align		4
.L_175:
        /*0048*/ 	.byte	0x04, 0x17
        /*004a*/ 	.short	(.L_177 - .L_176)
.L_176:
        /*004c*/ 	.word	0x00000000
        /*0050*/ 	.short	0x0000
        /*0052*/ 	.short	0x0000
        /*0054*/ 	.byte	0x00, 0xf0, 0x21, 0x00


	//----- nvinfo : EIATTR_SPARSE_MMA_MASK
	.align		4
.L_177:
        /*0058*/ 	.byte	0x03, 0x50
        /*005a*/ 	.short	0x0000


	//----- nvinfo : EIATTR_MAXREG_COUNT
	.align		4
        /*005c*/ 	.byte	0x03, 0x1b
        /*005e*/ 	.short	0x00ff


	//----- nvinfo : EIATTR_MERCURY_ISA_VERSION
	.align		4
        /*0060*/ 	.byte	0x03, 0x5f
        /*0062*/ 	.short	0x0101


	//----- nvinfo : EIATTR_EXIT_INSTR_OFFSETS
	.align		4
        /*0064*/ 	.byte	0x04, 0x1c
        /*0066*/ 	.short	(.L_179 - .L_178)


	//   ....[0]....
.L_178:
        /*0068*/ 	.word	0x00000060


	//   ....[1]....
        /*006c*/ 	.word	0x00000200


	//----- nvinfo : EIATTR_CBANK_PARAM_SIZE
	.align		4
.L_179:
        /*0070*/ 	.byte	0x03, 0x19
        /*0072*/ 	.short	0x001c


	//----- nvinfo : EIATTR_PARAM_CBANK
	.align		4
        /*0074*/ 	.byte	0x04, 0x0a
        /*0076*/ 	.short	(.L_181 - .L_180)
	.align		4
.L_180:
        /*0078*/ 	.word	index@(.nv.constant0._Z10act_kernelILb0ELb0ELb0EEvP6__halfiiPKS0_i)
        /*007c*/ 	.short	0x0210
        /*007e*/ 	.short	0x001c


	//----- nvinfo : EIATTR_SW_WAR
	.align		4
.L_181:
        /*0080*/ 	.byte	0x04, 0x36
        /*0082*/ 	.short	(.L_183 - .L_182)
.L_182:
        /*0084*/ 	.word	0x00000008
.L_183:


//--------------------- .nv.info._Z10act_kernelILb1ELb1ELb0EEvP6__halfiiPKS0_i --------------------------
	.section	.nv.info._Z10act_kernelILb1ELb1ELb0EEvP6__halfiiPKS0_i,"",@"SHT_CUDA_INFO"
	.sectionflags	@""
	.align	4


	//----- nvinfo : EIATTR_CUDA_API_VERSION
	.align		4
        /*0000*/ 	.byte	0x04, 0x37
        /*0002*/ 	.short	(.L_185 - .L_184)
.L_184:
        /*0004*/ 	.word	0x00000082


	//----- nvinfo : EIATTR_KPARAM_INFO
	.align		4
.L_185:
        /*0008*/ 	.byte	0x04, 0x17
        /*000a*/ 	.short	(.L_187 - .L_186)
.L_186:
        /*000c*/ 	.word	0x00000000
        /*0010*/ 	.short	0x0004
        /*0012*/ 	.short	0x0018
        /*0014*/ 	.byte	0x00, 0xf0, 0x11, 0x00


	//----- nvinfo : EIATTR_KPARAM_INFO
	.align		4
.L_187:
        /*0018*/ 	.byte	0x04, 0x17
        /*001a*/ 	.short	(.L_189 - .L_188)
.L_188:
        /*001c*/ 	.word	0x00000000
        /*0020*/ 	.short	0x0003
        /*0022*/ 	.short	0x0010
        /*0024*/ 	.byte	0x00, 0xf0, 0x21, 0x00


	//----- nvinfo : EIATTR_KPARAM_INFO
	.align		4
.L_189:
        /*0028*/ 	.byte	0x04, 0x17
        /*002a*/ 	.short	(.L_191 - .L_190)
.L_190:
        /*002c*/ 	.word	0x00000000
        /*0030*/ 	.short	0x0002
        /*0032*/ 	.short	0x000c
        /*0034*/ 	.byte	0x00, 0xf0, 0x11, 0x00


	//----- nvinfo : EIATTR_KPARAM_INFO
	.align		4
.L_191:
        /*0038*/ 	.byte	0x04, 0x17
        /*003a*/ 	.short	(.L_193 - .L_192)
.L_192:
        /*003c*/ 	.word	0x00000000
        /*0040*/ 	.short	0x0001
        /*0042*/ 	.short	0x0008
        /*0044*/ 	.byte	0x00, 0xf0, 0x11, 0x00


	//----- nvinfo : EIATTR_KPARAM_INFO
	.align		4
.L_193:
        /*0048*/ 	.byte	0x04, 0x17
        /*004a*/ 	.short	(.L_195 - .L_194)
.L_194:
        /*004c*/ 	.word	0x00000000
        /*0050*/ 	.short	0x0000
        /*0052*/ 	.short	0x0000
        /*0054*/ 	.byte	0x00, 0xf0, 0x21, 0x00


	//----- nvinfo : EIATTR_SPARSE_MMA_MASK
	.align		4
.L_195:
        /*0058*/ 	.byte	0x03, 0x50
        /*005a*/ 	.short	0x0000


	//----- nvinfo : EIATTR_MAXREG_COUNT
	.align		4
        /*005c*/ 	.byte	0x03, 0x1b
        /*005e*/ 	.short	0x00ff


	//----- nvinfo : EIATTR_MERCURY_ISA_VERSION
	.align		4
        /*0060*/ 	.byte	0x03, 0x5f
        /*0062*/ 	.short	0x0101


	//----- nvinfo : EIATTR_EXIT_INSTR_OFFSETS
	.align		4
        /*0064*/ 	.byte	0x04, 0x1c
        /*0066*/ 	.short	(.L_197 - .L_196)


	//   ....[0]....
.L_196:
        /*0068*/ 	.word	0x00000060


	//   ....[1]....
        /*006c*/ 	.word	0x000000e0


	//   ....[2]....
        /*0070*/ 	.word	0x00000310


	//----- nvinfo : EIATTR_CBANK_PARAM_SIZE
	.align		4
.L_197:
        /*0074*/ 	.byte	0x03, 0x19
        /*0076*/ 	.short	0x001c


	//----- nvinfo : EIATTR_PARAM_CBANK
	.align		4
        /*0078*/ 	.byte	0x04, 0x0a
        /*007a*/ 	.short	(.L_199 - .L_198)
	.align		4
.L_198:
        /*007c*/ 	.word	index@(.nv.constant0._Z10act_kernelILb1ELb1ELb0EEvP6__halfiiPKS0_i)
        /*0080*/ 	.short	0x0210
        /*0082*/ 	.short	0x001c


	//----- nvinfo : EIATTR_SW_WAR
	.align		4
.L_199:
        /*0084*/ 	.byte	0x04, 0x36
        /*0086*/ 	.short	(.L_201 - .L_200)
.L_200:
        /*0088*/ 	.word	0x00000008
.L_201:


//--------------------- .nv.info._Z10act_kernelILb1ELb0ELb0EEvP6__halfiiPKS0_i --------------------------
	.section	.nv.info._Z10act_kernelILb1ELb0ELb0EEvP6__halfiiPKS0_i,"",@"SHT_CUDA_INFO"
	.sectionflags	@""
	.align	4


	//----- nvinfo : EIATTR_CUDA_API_VERSION
	.align		4
        /*0000*/ 	.byte	0x04, 0x37
        /*0002*/ 	.short	(.L_203 - .L_202)
.L_202:
        /*0004*/ 	.word	0x00000082


	//----- nvinfo : EIATTR_KPARAM_INFO
	.align		4
.L_203:
        /*0008*/ 	.byte	0x04, 0x17
        /*000a*/ 	.short	(.L_205 - .L_204)
.L_204:
        /*000c*/ 	.word	0x00000000
        /*0010*/ 	.short	0x0004
        /*0012*/ 	.short	0x0018
        /*0014*/ 	.byte	0x00, 0xf0, 0x11, 0x00


	//----- nvinfo : EIATTR_KPARAM_INFO
	.align		4
.L_205:
        /*0018*/ 	.byte	0x04, 0x17
        /*001a*/ 	.short	(.L_207 - .L_206)
.L_206:
        /*001c*/ 	.word	0x00000000
        /*0020*/ 	.short	0x0003
        /*0022*/ 	.short	0x0010
        /*0024*/ 	.byte	0x00, 0xf0, 0x21, 0x00


	//----- nvinfo : EIATTR_KPARAM_INFO
	.align		4
.L_207:
        /*0028*/ 	.byte	0x04, 0x17
        /*002a*/ 	.short	(.L_209 - .L_208)
.L_208:
        /*002c*/ 	.word	0x00000000
        /*0030*/ 	.short	0x0002
        /*0032*/ 	.short	0x000c
        /*0034*/ 	.byte	0x00, 0xf0, 0x11, 0x00


	//----- nvinfo : EIATTR_KPARAM_INFO
	.align		4
.L_209:
        /*0038*/ 	.byte	0x04, 0x17
        /*003a*/ 	.short	(.L_211 - .L_210)
.L_210:
        /*003c*/ 	.word	0x00000000
        /*0040*/ 	.short	0x0001
        /*0042*/ 	.short	0x0008
        /*0044*/ 	.byte	0x00, 0xf0, 0x11, 0x00


	//----- nvinfo : EIATTR_KPARAM_INFO
	.align		4
.L_211:
        /*0048*/ 	.byte	0x04, 0x17
        /*004a*/ 	.short	(.L_213 - .L_212)
.L_212:
        /*004c*/ 	.word	0x00000000
        /*0050*/ 	.short	0x0000
        /*0052*/ 	.short	0x0000
        /*0054*/ 	.byte	0x00, 0xf0, 0x21, 0x00


	//----- nvinfo : EIATTR_SPARSE_MMA_MASK
	.align		4
.L_213:
        /*0058*/ 	.byte	0x03, 0x50
        /*005a*/ 	.short	0x0000


	//----- nvinfo : EIATTR_MAXREG_COUNT
	.align		4
        /*005c*/ 	.byte	0x03, 0x1b
        /*005e*/ 	.short	0x00ff


	//----- nvinfo : EIATTR_MERCURY_ISA_VERSION
	.align		4
        /*0060*/ 	.byte	0x03, 0x5f
        /*0062*/ 	.short	0x0101


	//----- nvinfo : EIATTR_EXIT_INSTR_OFFSETS
	.align		4
        /*0064*/ 	.byte	0x04, 0x1c
        /*0066*/ 	.short	(.L_215 - .L_214)


	//   ....[0]....
.L_214:
        /*0068*/ 	.word	0x00000060


	//   ....[1]....
        /*006c*/ 	.word	0x000002a0


	//----- nvinfo : EIATTR_CBANK_PARAM_SIZE
	.align		4
.L_215:
        /*0070*/ 	.byte	0x03, 0x19
        /*0072*/ 	.short	0x001c


	//----- nvinfo : EIATTR_PARAM_CBANK
	.align		4
        /*0074*/ 	.byte	0x04, 0x0a
        /*0076*/ 	.short	(.L_217 - .L_216)
	.align		4
.L_216:
        /*0078*/ 	.word	index@(.nv.constant0._Z10act_kernelILb1ELb0ELb0EEvP6__halfiiPKS0_i)
        /*007c*/ 	.short	0x0210
        /*007e*/ 	.short	0x001c


	//----- nvinfo : EIATTR_SW_WAR
	.align		4
.L_217:
        /*0080*/ 	.byte	0x04, 0x36
        /*0082*/ 	.short	(.L_219 - .L_218)
.L_218:
        /*0084*/ 	.word	0x00000008
.L_219:


//--------------------- .nv.info._Z10act_kernelILb0ELb1ELb1EEvP6__halfiiPKS0_i --------------------------
	.section	.nv.info._Z10act_kernelILb0ELb1ELb1EEvP6__halfiiPKS0_i,"",@"SHT_CUDA_INFO"
	.sectionflags	@""
	.align	4


	//----- nvinfo : EIATTR_CUDA_API_VERSION
	.align		4
        /*0000*/ 	.byte	0x04, 0x37
        /*0002*/ 	.short	(.L_221 - .L_220)
.L_220:
        /*0004*/ 	.word	0x00000082


	//----- nvinfo : EIATTR_KPARAM_INFO
	.align		4
.L_221:
        /*0008*/ 	.byte	0x04, 0x17
        /*000a*/ 	.short	(.L_223 - .L_222)
.L_222:
        /*000c*/ 	.word	0x00000000
        /*0010*/ 	.short	0x0004
        /*0012*/ 	.short	0x0018
        /*0014*/ 	.byte	0x00, 0xf0, 0x11, 0x00


	//----- nvinfo : EIATTR_KPARAM_INFO
	.align		4
.L_223:
        /*0018*/ 	.byte	0x04, 0x17
        /*001a*/ 	.short	(.L_225 - .L_224)
.L_224:
        /*001c*/ 	.word	0x00000000
        /*0020*/ 	.short	0x0003
        /*0022*/ 	.short	0x0010
        /*0024*/ 	.byte	0x00, 0xf0, 0x21, 0x00


	//----- nvinfo : EIATTR_KPARAM_INFO
	.align		4
.L_225:
        /*0028*/ 	.byte	0x04, 0x17
        /*002a*/ 	.short	(.L_227 - .L_226)
.L_226:
        /*002c*/ 	.word	0x00000000
        /*0030*/ 	.short	0x0002
        /*0032*/ 	.short	0x000c
        /*0034*/ 	.byte	0x00, 0xf0, 0x11, 0x00


	//----- nvinfo : EIATTR_KPARAM_INFO
	.align		4
.L_227:
        /*0038*/ 	.byte	0x04, 0x17
        /*003a*/ 	.short	(.L_229 - .L_228)
.L_228:
        /*003c*/ 	.word	0x00000000
        /*0040*/ 	.short	0x0001
        /*0042*/ 	.short	0x0008
        /*0044*/ 	.byte	0x00, 0xf0, 0x11, 0x00


	//----- nvinfo : EIATTR_KPARAM_INFO
	.align		4
.L_229:
        /*0048*/ 	.byte	0x04, 0x17
        /*004a*/ 	.short	(.L_231 - .L_230)
.L_230:
        /*004c*/ 	.word	0x00000000
        /*0050*/ 	.short	0x0000
        /*0052*/ 	.short	0x0000
        /*0054*/ 	.byte	0x00, 0xf0, 0x21, 0x00


	//----- nvinfo : EIATTR_SPARSE_MMA_MASK
	.align		4
.L_231:
        /*0058*/ 	.byte	0x03, 0x50
        /*005a*/ 	.short	0x0000


	//----- nvinfo : EIATTR_MAXREG_COUNT
	.align		4
        /*005c*/ 	.byte	0x03, 0x1b
        /*005e*/ 	.short	0x00ff


	//----- nvinfo : EIATTR_MERCURY_ISA_VERSION
	.align		4
        /*0060*/ 	.byte	0x03, 0x5f
        /*0062*/ 	.short	0x0101


	//----- nvinfo : EIATTR_EXIT_INSTR_OFFSETS
	.align		4
        /*0064*/ 	.byte	0x04, 0x1c
        /*0066*/ 	.short	(.L_233 - .L_232)


	//   ....[0]....
.L_232:
        /*0068*/ 	.word	0x00000060


	//   ....[1]....
        /*006c*/ 	.word	0x000000e0


	//   ....[2]....
        /*0070*/ 	.word	0x000002a0


	//----- nvinfo : EIATTR_CBANK_PARAM_SIZE
	.align		4
.L_233:
        /*0074*/ 	.byte	0x03, 0x19
        /*0076*/ 	.short	0x001c


	//----- nvinfo : EIATTR_PARAM_CBANK
	.align		4
        /*0078*/ 	.byte	0x04, 0x0a
        /*007a*/ 	.short	(.L_235 - .L_234)
	.align		4
.L_234:
        /*007c*/ 	.word	index@(.nv.constant0._Z10act_kernelILb0ELb1ELb1EEvP6__halfiiPKS0_i)
        /*0080*/ 	.short	0x0210
        /*0082*/ 	.short	0x001c


	//----- nvinfo : EIATTR_SW_WAR
	.align		4
.L_235:
        /*0084*/ 	.byte	0x04, 0x36
        /*0086*/ 	.short	(.L_237 - .L_236)
.L_236:
        /*0088*/ 	.word	0x00000008
.L_237:


//--------------------- .nv.info._Z10act_kernelILb0ELb0ELb1EEvP6__halfiiPKS0_i --------------------------
	.section	.nv.info._Z10act_kernelILb0ELb0ELb1EEvP6__halfiiPKS0_i,"",@"SHT_CUDA_INFO"
	.sectionflags	@""
	.align	4


	//----- nvinfo : EIATTR_CUDA_API_VERSION
	.align		4
        /*0000*/ 	.byte	0x04, 0x37
        /*0002*/ 	.short	(.L_239 - .L_238)
.L_238:
        /*0004*/ 	.word	0x00000082


	//----- nvinfo : EIATTR_KPARAM_INFO
	.align		4
.L_239:
        /*0008*/ 	.byte	0x04, 0x17
        /*000a*/ 	.short	(.L_241 - .L_240)
.L_240:
        /*000c*/ 	.word	0x00000000
        /*0010*/ 	.short	0x0004
        /*0012*/ 	.short	0x0018
        /*0014*/ 	.byte	0x00, 0xf0, 0x11, 0x00


	//----- nvinfo : EIATTR_KPARAM_INFO
	.align		4
.L_241:
        /*0018*/ 	.byte	0x04, 0x17
        /*001a*/ 	.short	(.L_243 - .L_242)
.L_242:
        /*001c*/ 	.word	0x00000000
        /*0020*/ 	.short	0x0003
        /*0022*/ 	.short	0x0010
        /*0024*/ 	.byte	0x00, 0xf0, 0x21, 0x00


	//----- nvinfo : EIATTR_KPARAM_INFO
	.align		4
.L_243:
        /*0028*/ 	.byte	0x04, 0x17
        /*002a*/ 	.short	(.L_245 - .L_244)
.L_244:
        /*002c*/ 	.word	0x00000000
        /*0030*/ 	.short	0x0002
        /*0032*/ 	.short	0x000c
        /*0034*/ 	.byte	0x00, 0xf0, 0x11, 0x00


	//----- nvinfo : EIATTR_KPARAM_INFO
	.align		4
.L_245:
        /*0038*/ 	.byte	0x04, 0x17
        /*003a*/ 	.short	(.L_247 - .L_246)
.L_246:
        /*003c*/ 	.word	0x00000000
        /*0040*/ 	.short	0x0001
        /*0042*/ 	.short	0x0008
        /*0044*/ 	.byte	0x00, 0xf0, 0x11, 0x00


	//----- nvinfo : EIATTR_KPARAM_INFO
	.align		4
.L_247:
        /*0048*/ 	.byte	0x04, 0x17
        /*004a*/ 	.short	(.L_249 - .L_248)
.L_248:
        /*004c*/ 	.word	0x00000000
        /*0050*/ 	.short	0x0000
        /*0052*/ 	.short	0x0000
        /*0054*/ 	.byte	0x00, 0xf0, 0x21, 0x00


	//----- nvinfo : EIATTR_SPARSE_MMA_MASK
	.align		4
.L_249:
        /*0058*/ 	.byte	0x03, 0x50
        /*005a*/ 	.short	0x0000


	//----- nvinfo : EIATTR_MAXREG_COUNT
	.align		4
        /*005c*/ 	.byte	0x03, 0x1b
        /*005e*/ 	.short	0x00ff


	//----- nvinfo : EIATTR_MERCURY_ISA_VERSION
	.align		4
        /*0060*/ 	.byte	0x03, 0x5f
        /*0062*/ 	.short	0x0101


	//----- nvinfo : EIATTR_EXIT_INSTR_OFFSETS
	.align		4
        /*0064*/ 	.byte	0x04, 0x1c
        /*0066*/ 	.short	(.L_251 - .L_250)


	//   ....[0]....
.L_250:
        /*0068*/ 	.word	0x00000060


	//   ....[1]....
        /*006c*/ 	.word	0x00000230


	//----- nvinfo : EIATTR_CBANK_PARAM_SIZE
	.align		4
.L_251:
        /*0070*/ 	.byte	0x03, 0x19
        /*0072*/ 	.short	0x001c


	//----- nvinfo : EIATTR_PARAM_CBANK
	.align		4
        /*0074*/ 	.byte	0x04, 0x0a
        /*0076*/ 	.short	(.L_253 - .L_252)
	.align		4
.L_252:
        /*0078*/ 	.word	index@(.nv.constant0._Z10act_kernelILb0ELb0ELb1EEvP6__halfiiPKS0_i)
        /*007c*/ 	.short	0x0210
        /*007e*/ 	.short	0x001c


	//----- nvinfo : EIATTR_SW_WAR
	.align		4
.L_253:
        /*0080*/ 	.byte	0x04, 0x36
        /*0082*/ 	.short	(.L_255 - .L_254)
.L_254:
        /*0084*/ 	.word	0x00000008
.L_255:


//--------------------- .nv.info._Z10act_kernelILb1ELb1ELb1EEvP6__halfiiPKS0_i --------------------------
	.section	.nv.info._Z10act_kernelILb1ELb1ELb1EEvP6__halfiiPKS0_i,"",@"SHT_CUDA_INFO"
	.sectionflags	@""
	.align	4


	//----- nvinfo : EIATTR_CUDA_API_VERSION
	.align		4
        /*0000*/ 	.byte	0x04, 0x37
        /*0002*/ 	.short	(.L_257 - .L_256)
.L_256:
        /*0004*/ 	.word	0x00000082


	//----- nvinfo : EIATTR_KPARAM_INFO
	.align		4
.L_257:
        /*0008*/ 	.byte	0x04, 0x17
        /*000a*/ 	.short	(.L_259 - .L_258)
.L_258:
        /*000c*/ 	.word	0x00000000
        /*0010*/ 	.short	0x0004
        /*0012*/ 	.short	0x0018
        /*0014*/ 	.byte	0x00, 0xf0, 0x11, 0x00


	//----- nvinfo : EIATTR_KPARAM_INFO
	.align		4
.L_259:
        /*0018*/ 	.byte	0x04, 0x17
        /*001a*/ 	.short	(.L_261 - .L_260)
.L_260:
        /*001c*/ 	.word	0x00000000
        /*0020*/ 	.short	0x0003
        /*0022*/ 	.short	0x0010
        /*0024*/ 	.byte	0x00, 0xf0, 0x21, 0x00


	//----- nvinfo : EIATTR_KPARAM_INFO
	.align		4
.L_261:
        /*0028*/ 	.byte	0x04, 0x17
        /*002a*/ 	.short	(.L_263 - .L_262)
.L_262:
        /*002c*/ 	.word	0x00000000
        /*0030*/ 	.short	0x0002
        /*0032*/ 	.short	0x000c
        /*0034*/ 	.byte	0x00, 0xf0, 0x11, 0x00


	//----- nvinfo : EIATTR_KPARAM_INFO
	.align		4
.L_263:
        /*0038*/ 	.byte	0x04, 0x17
        /*003a*/ 	.short	(.L_265 - .L_264)
.L_264:
        /*003c*/ 	.word	0x00000000
        /*0040*/ 	.short	0x0001
        /*0042*/ 	.short	0x0008
        /*0044*/ 	.byte	0x00, 0xf0, 0x11, 0x00


	//----- nvinfo : EIATTR_KPARAM_INFO
	.align		4
.L_265:
        /*0048*/ 	.byte	0x04, 0x17
        /*004a*/ 	.short	(.L_267 - .L_266)
.L_266:
        /*004c*/ 	.word	0x00000000
        /*0050*/ 	.short	0x0000
        /*0052*/ 	.short	0x0000
        /*0054*/ 	.byte	0x00, 0xf0, 0x21, 0x00


	//----- nvinfo : EIATTR_SPARSE_MMA_MASK
	.align		4
.L_267:
        /*0058*/ 	.byte	0x03, 0x50
        /*005a*/ 	.short	0x0000


	//----- nvinfo : EIATTR_MAXREG_COUNT
	.align		4
        /*005c*/ 	.byte	0x03, 0x1b
        /*005e*/ 	.short	0x00ff


	//----- nvinfo : EIATTR_MERCURY_ISA_VERSION
	.align		4
        /*0060*/ 	.byte	0x03, 0x5f
        /*0062*/ 	.short	0x0101


	//----- nvinfo : EIATTR_EXIT_INSTR_OFFSETS
	.align		4
        /*0064*/ 	.byte	0x04, 0x1c
        /*0066*/ 	.short	(.L_269 - .L_268)


	//   ....[0]....
.L_268:
        /*0068*/ 	.word	0x00000060


	//   ....[1]....
        /*006c*/ 	.word	0x000000e0


	//   ....[2]....
        /*0070*/ 	.word	0x000003c0


	//----- nvinfo : EIATTR_CBANK_PARAM_SIZE
	.align		4
.L_269:
        /*0074*/ 	.byte	0x03, 0x19
        /*0076*/ 	.short	0x001c


	//----- nvinfo : EIATTR_PARAM_CBANK
	.align		4
        /*0078*/ 	.byte	0x04, 0x0a
        /*007a*/ 	.short	(.L_271 - .L_270)
	.align		4
.L_270:
        /*007c*/ 	.word	index@(.nv.constant0._Z10act_kernelILb1ELb1ELb1EEvP6__halfiiPKS0_i)
        /*0080*/ 	.short	0x0210
        /*0082*/ 	.short	0x001c


	//----- nvinfo : EIATTR_SW_WAR
	.align		4
.L_271:
        /*0084*/ 	.byte	0x04, 0x36
        /*0086*/ 	.short	(.L_273 - .L_272)
.L_272:
        /*0088*/ 	.word	0x00000008
.L_273:


//--------------------- .nv.info._Z10act_kernelILb1ELb0ELb1EEvP6__halfiiPKS0_i --------------------------
	.section	.nv.info._Z10act_kernelILb1ELb0ELb1EEvP6__halfiiPKS0_i,"",@"SHT_CUDA_INFO"
	.sectionflags	@""
	.align	4


	//----- nvinfo : EIATTR_CUDA_API_VERSION
	.align		4
        /*0000*/ 	.byte	0x04, 0x37
        /*0002*/ 	.short	(.L_275 - .L_274)
.L_274:
        /*0004*/ 	.word	0x00000082


	//----- nvinfo : EIATTR_KPARAM_INFO
	.align		4
.L_275:
        /*0008*/ 	.byte	0x04, 0x17
        /*000a*/ 	.short	(.L_277 - .L_276)
.L_276:
        /*000c*/ 	.word	0x00000000
        /*0010*/ 	.short	0x0004
        /*0012*/ 	.short	0x0018
        /*0014*/ 	.byte	0x00, 0xf0, 0x11, 0x00


	//----- nvinfo : EIATTR_KPARAM_INFO
	.align		4
.L_277:
        /*0018*/ 	.byte	0x04, 0x17
        /*001a*/ 	.short	(.L_279 - .L_278)
.L_278:
        /*001c*/ 	.word	0x00000000
        /*0020*/ 	.short	0x0003
        /*0022*/ 	.short	0x0010
        /*0024*/ 	.byte	0x00, 0xf0, 0x21, 0x00


	//----- nvinfo : EIATTR_KPARAM_INFO
	.align		4
.L_279:
        /*0028*/ 	.byte	0x04, 0x17
        /*002a*/ 	.short	(.L_281 - .L_280)
.L_280:
        /*002c*/ 	.word	0x00000000
        /*0030*/ 	.short	0x0002
        /*0032*/ 	.short	0x000c
        /*0034*/ 	.byte	0x00, 0xf0, 0x11, 0x00


	//----- nvinfo : EIATTR_KPARAM_INFO
	.align		4
.L_281:
        /*0038*/ 	.byte	0x04, 0x17
        /*003a*/ 	.short	(.L_283 - .L_282)
.L_282:
        /*003c*/ 	.word	0x00000000
        /*0040*/ 	.short	0x0001
        /*0042*/ 	.short	0x0008
        /*0044*/ 	.byte	0x00, 0xf0, 0x11, 0x00


	//----- nvinfo : EIATTR_KPARAM_INFO
	.align		4
.L_283:
        /*0048*/ 	.byte	0x04, 0x17
        /*004a*/ 	.short	(.L_285 - .L_284)
.L_284:
        /*004c*/ 	.word	0x00000000
        /*0050*/ 	.short	0x0000
        /*0052*/ 	.short	0x0000
        /*0054*/ 	.byte	0x00, 0xf0, 0x21, 0x00


	//----- nvinfo : EIATTR_SPARSE_MMA_MASK
	.align		4
.L_285:
        /*0058*/ 	.byte	0x03, 0x50
        /*005a*/ 	.short	0x0000


	//----- nvinfo : EIATTR_MAXREG_COUNT
	.align		4
        /*005c*/ 	.byte	0x03, 0x1b
        /*005e*/ 	.short	0x00ff


	//----- nvinfo : EIATTR_MERCURY_ISA_VERSION
	.align		4
        /*0060*/ 	.byte	0x03, 0x5f
        /*0062*/ 	.short	0x0101


	//----- nvinfo : EIATTR_EXIT_INSTR_OFFSETS
	.align		4
        /*0064*/ 	.byte	0x04, 0x1c
        /*0066*/ 	.short	(.L_287 - .L_286)


	//   ....[0]....
.L_286:
        /*0068*/ 	.word	0x00000060


	//   ....[1]....
        /*006c*/ 	.word	0x00000350


	//----- nvinfo : EIATTR_CBANK_PARAM_SIZE
	.align		4
.L_287:
        /*0070*/ 	.byte	0x03, 0x19
        /*0072*/ 	.short	0x001c


	//----- nvinfo : EIATTR_PARAM_CBANK
	.align		4
        /*0074*/ 	.byte	0x04, 0x0a
        /*0076*/ 	.short	(.L_289 - .L_288)
	.align		4
.L_288:
        /*0078*/ 	.word	index@(.nv.constant0._Z10act_kernelILb1ELb0ELb1EEvP6__halfiiPKS0_i)
        /*007c*/ 	.short	0x0210
        /*007e*/ 	.short	0x001c


	//----- nvinfo : EIATTR_SW_WAR
	.align		4
.L_289:
        /*0080*/ 	.byte	0x04, 0x36
        /*0082*/ 	.short	(.L_291 - .L_290)
.L_290:
        /*0084*/ 	.word	0x00000008
.L_291:


//--------------------- .nv.info._Z14act_mul_kernelILb0ELb1ELb0EEvP6__halfPKS0_iiS3_i --------------------------
	.section	.nv.info._Z14act_mul_kernelILb0ELb1ELb0EEvP6__halfPKS0_iiS3_i,"",@"SHT_CUDA_INFO"
	.sectionflags	@""
	.align	4


	//----- nvinfo : EIATTR_CUDA_API_VERSION
	.align		4
        /*0000*/ 	.byte	0x04, 0x37
        /*0002*/ 	.short	(.L_293 - .L_292)
.L_292:
        /*0004*/ 	.word	0x00000082


	//----- nvinfo : EIATTR_KPARAM_INFO
	.align		4
.L_293:
        /*0008*/ 	.byte	0x04, 0x17
        /*000a*/ 	.short	(.L_295 - .L_294)
.L_294:
        /*000c*/ 	.word	0x00000000
        /*0010*/ 	.short	0x0005
        /*0012*/ 	.short	0x0020
        /*0014*/ 	.byte	0x00, 0xf0, 0x11, 0x00


	//----- nvinfo : EIATTR_KPARAM_INFO
	.align		4
.L_295:
        /*0018*/ 	.byte	0x04, 0x17
        /*001a*/ 	.short	(.L_297 - .L_296)
.L_296:
        /*001c*/ 	.word	0x00000000
        /*0020*/ 	.short	0x0004
        /*0022*/ 	.short	0x0018
        /*0024*/ 	.byte	0x00, 0xf0, 0x21, 0x00


	//----- nvinfo : EIATTR_KPARAM_INFO
	.align		4
.L_297:
        /*0028*/ 	.byte	0x04, 0x17
        /*002a*/ 	.short	(.L_299 - .L_298)
.L_298:
        /*002c*/ 	.word	0x00000000
        /*0030*/ 	.short	0x0003
        /*0032*/ 	.short	0x0014
        /*0034*/ 	.byte	0x00, 0xf0, 0x11, 0x00


	//----- nvinfo : EIATTR_KPARAM_INFO
	.align		4
.L_299:
        /*0038*/ 	.byte	0x04, 0x17
        /*003a*/ 	.short	(.L_301 - .L_300)
.L_300:
        /*003c*/ 	.word	0x00000000
        /*0040*/ 	.short	0x0002
        /*0042*/ 	.short	0x0010
        /*0044*/ 	.byte	0x00, 0xf0, 0x11, 0x00


	//----- nvinfo : EIATTR_KPARAM_INFO
	.align		4
.L_301:
        /*0048*/ 	.byte	0x04, 0x17
        /*004a*/ 	.short	(.L_303 - .L_302)
.L_302:
        /*004c*/ 	.word	0x00000000
        /*0050*/ 	.short	0x0001
        /*0052*/ 	.short	0x0008
        /*0054*/ 	.byte	0x00, 0xf0, 0x21, 0x00


	//----- nvinfo : EIATTR_KPARAM_INFO
	.align		4
.L_303:
        /*0058*/ 	.byte	0x04, 0x17
        /*005a*/ 	.short	(.L_305 - .L_304)
.L_304:
        /*005c*/ 	.word	0x00000000
        /*0060*/ 	.short	0x0000
        /*0062*/ 	.short	0x0000
        /*0064*/ 	.byte	0x00, 0xf0, 0x21, 0x00


	//----- nvinfo : EIATTR_SPARSE_MMA_MASK
	.align		4
.L_305:
        /*0068*/ 	.byte	0x03, 0x50
        /*006a*/ 	.short	0x0000


	//----- nvinfo : EIATTR_MAXREG_COUNT
	.align		4
        /*006c*/ 	.byte	0x03, 0x1b
        /*006e*/ 	.short	0x00ff


	//----- nvinfo : EIATTR_MERCURY_ISA_VERSION
	.align		4
        /*0070*/ 	.byte	0x03, 0x5f
        /*0072*/ 	.short	0x0101


	//----- nvinfo : EIATTR_EXIT_INSTR_OFFSETS
	.align		4
        /*0074*/ 	.byte	0x04, 0x1c
        /*0076*/ 	.short	(.L_307 - .L_306)


	//   ....[0]....
.L_306:
        /*0078*/ 	.word	0x00000060


	//   ....[1]....
        /*007c*/ 	.word	0x000000e0


	//   ....[2]....
        /*0080*/ 	.word	0x000002b0


	//----- nvinfo : EIATTR_CBANK_PARAM_SIZE
	.align		4
.L_307:
        /*0084*/ 	.byte	0x03, 0x19
        /*0086*/ 	.short	0x0024


	//----- nvinfo : EIATTR_PARAM_CBANK
	.align		4
        /*0088*/ 	.byte	0x04, 0x0a
        /*008a*/ 	.short	(.L_309 - .L_308)
	.align		4
.L_308:
        /*008c*/ 	.word	index@(.nv.constant0._Z14act_mul_kernelILb0ELb1ELb0EEvP6__halfPKS0_iiS3_i)
        /*0090*/ 	.short	0x0210
        /*0092*/ 	.short	0x0024


	//----- nvinfo : EIATTR_SW_WAR
	.align		4
.L_309:
        /*0094*/ 	.byte	0x04, 0x36
        /*0096*/ 	.short	(.L_311 - .L_310)
.L_310:
        /*0098*/ 	.word	0x00000008
.L_311:


//--------------------- .nv.info._Z14act_mul_kernelILb0ELb0ELb0EEvP6__halfPKS0_iiS3_i --------------------------
	.section	.nv.info._Z14act_mul_kernelILb0ELb0ELb0EEvP6__halfPKS0_iiS3_i,"",@"SHT_CUDA_INFO"
	.sectionflags	@""
	.align	4


	//----- nvinfo : EIATTR_CUDA_API_VERSION
	.align		4
        /*0000*/ 	.byte	0x04, 0x37
        /*0002*/ 	.short	(.L_313 - .L_312)
.L_312:
        /*0004*/ 	.word	0x00000082


	//----- nvinfo : EIATTR_KPARAM_INFO
	.align		4
.L_313:
        /*0008*/ 	.byte	0x04, 0x17
        /*000a*/ 	.short	(.L_315 - .L_314)
.L_314:
        /*000c*/ 	.word	0x00000000
        /*0010*/ 	.short	0x0005
        /*0012*/ 	.short	0x0020
        /*0014*/ 	.byte	0x00, 0xf0, 0x11, 0x00


	//----- nvinfo : EIATTR_KPARAM_INFO
	.align		4
.L_315:
        /*0018*/ 	.byte	0x04, 0x17
        /*001a*/ 	.short	(.L_317 - .L_316)
.L_316:
        /*001c*/ 	.word	0x00000000
        /*0020*/ 	.short	0x0004
        /*0022*/ 	.short	0x0018
        /*0024*/ 	.byte	0x00, 0xf0, 0x21, 0x00


	//----- nvinfo : EIATTR_KPARAM_INFO
	.align		4
.L_317:
        /*0028*/ 	.byte	0x04, 0x17
        /*002a*/ 	.short	(.L_319 - .L_318)
.L_318:
        /*002c*/ 	.word	0x00000000
        /*0030*/ 	.short	0x0003
        /*0032*/ 	.short	0x0014
        /*0034*/ 	.byte	0x00, 0xf0, 0x11, 0x00


	//----- nvinfo : EIATTR_KPARAM_INFO
	.align		4
.L_319:
        /*0038*/ 	.byte	0x04, 0x17
        /*003a*/ 	.short	(.L_321 - .L_320)
.L_320:
        /*003c*/ 	.word	0x00000000
        /*0040*/ 	.short	0x0002
        /*0042*/ 	.short	0x0010
        /*0044*/ 	.byte	0x00, 0xf0, 0x11, 0x00


	//----- nvinfo : EIATTR_KPARAM_INFO
	.align		4
.L_321:
        /*0048*/ 	.byte	0x04, 0x17
        /*004a*/ 	.short	(.L_323 - .L_322)
.L_322:
        /*004c*/ 	.word	0x00000000
        /*0050*/ 	.short	0x0001
        /*0052*/ 	.short	0x0008
        /*0054*/ 	.byte	0x00, 0xf0, 0x21, 0x00


	//----- nvinfo : EIATTR_KPARAM_INFO
	.align		4
.L_323:
        /*0058*/ 	.byte	0x04, 0x17
        /*005a*/ 	.short	(.L_325 - .L_324)
.L_324:
        /*005c*/ 	.word	0x00000000
        /*0060*/ 	.short	0x0000
        /*0062*/ 	.short	0x0000
        /*0064*/ 	.byte	0x00, 0xf0, 0x21, 0x00


	//----- nvinfo : EIATTR_SPARSE_MMA_MASK
	.align		4
.L_325:
        /*0068*/ 	.byte	0x03, 0x50
        /*006a*/ 	.short	0x0000


	//----- nvinfo : EIATTR_MAXREG_COUNT
	.align		4
        /*006c*/ 	.byte	0x03, 0x1b
        /*006e*/ 	.short	0x00ff


	//----- nvinfo : EIATTR_MERCURY_ISA_VERSION
	.align		4
        /*0070*/ 	.byte	0x03, 0x5f
        /*0072*/ 	.short	0x0101


	//----- nvinfo : EIATTR_EXIT_INSTR_OFFSETS
	.align		4
        /*0074*/ 	.byte	0x04, 0x1c
        /*0076*/ 	.short	(.L_327 - .L_326)


	//   ....[0]....
.L_326:
        /*0078*/ 	.word	0x00000060


	//   ....[1]....
        /*007c*/ 	.word	0x00000240


	//----- nvinfo : EIATTR_CBANK_PARAM_SIZE
	.align		4
.L_327:
        /*0080*/ 	.byte	0x03, 0x19
        /*0082*/ 	.short	0x0024


	//----- nvinfo : EIATTR_PARAM_CBANK
	.align		4
        /*0084*/ 	.byte	0x04, 0x0a
        /*0086*/ 	.short	(.L_329 - .L_328)
	.align		4
.L_328:
        /*0088*/ 	.word	index@(.nv.constant0._Z14act_mul_kernelILb0ELb0ELb0EEvP6__halfPKS0_iiS3_i)
        /*008c*/ 	.short	0x0210
        /*008e*/ 	.short	0x0024


	//----- nvinfo : EIATTR_SW_WAR
	.align		4
.L_329:
        /*0090*/ 	.byte	0x04, 0x36
        /*0092*/ 	.short	(.L_331 - .L_330)
.L_330:
        /*0094*/ 	.word	0x00000008
.L_331:


//--------------------- .nv.info._Z14act_mul_kernelILb1ELb1ELb0EEvP6__halfPKS0_iiS3_i --------------------------
	.section	.nv.info._Z14act_mul_kernelILb1ELb1ELb0EEvP6__halfPKS0_iiS3_i,"",@"SHT_CUDA_INFO"
	.sectionflags	@""
	.align	4


	//----- nvinfo : EIATTR_CUDA_API_VERSION
	.align		4
        /*0000*/ 	.byte	0x04, 0x37
        /*0002*/ 	.short	(.L_333 - .L_332)
.L_332:
        /*0004*/ 	.word	0x00000082


	//----- nvinfo : EIATTR_KPARAM_INFO
	.align		4
.L_333:
        /*0008*/ 	.byte	0x04, 0x17
        /*000a*/ 	.short	(.L_335 - .L_334)
.L_334:
        /*000c*/ 	.word	0x00000000
        /*0010*/ 	.short	0x0005
        /*0012*/ 	.short	0x0020
        /*0014*/ 	.byte	0x00, 0xf0, 0x11, 0x00


	//----- nvinfo : EIATTR_KPARAM_INFO
	.align		4
.L_335:
        /*0018*/ 	.byte	0x04, 0x17
        /*001a*/ 	.short	(.L_337 - .L_336)
.L_336:
        /*001c*/ 	.word	0x00000000
        /*0020*/ 	.short	0x0004
        /*0022*/ 	.short	0x0018
        /*0024*/ 	.byte	0x00, 0xf0, 0x21, 0x00


	//----- nvinfo : EIATTR_KPARAM_INFO
	.align		4
.L_337:
        /*0028*/ 	.byte	0x04, 0x17
        /*002a*/ 	.short	(.L_339 - .L_338)
.L_338:
        /*002c*/ 	.word	0x00000000
        /*0030*/ 	.short	0x0003
        /*0032*/ 	.short	0x0014
        /*0034*/ 	.byte	0x00, 0xf0, 0x11, 0x00


	//----- nvinfo : EIATTR_KPARAM_INFO
	.align		4
.L_339:
        /*0038*/ 	.byte	0x04, 0x17
        /*003a*/ 	.short	(.L_341 - .L_340)
.L_340:
        /*003c*/ 	.word	0x00000000
        /*0040*/ 	.short	0x0002
        /*0042*/ 	.short	0x0010
        /*0044*/ 	.byte	0x00, 0xf0, 0x11, 0x00


	//----- nvinfo : EIATTR_KPARAM_INFO
	.align		4
.L_341:
        /*0048*/ 	.byte	0x04, 0x17
        /*004a*/ 	.short	(.L_343 - .L_342)
.L_342:
        /*004c*/ 	.word	0x00000000
        /*0050*/ 	.short	0x0001
        /*0052*/ 	.short	0x0008
        /*0054*/ 	.byte	0x00, 0xf0, 0x21, 0x00


	//----- nvinfo : EIATTR_KPARAM_INFO
	.align		4
.L_343:
        /*0058*/ 	.byte	0x04, 0x17
        /*005a*/ 	.short	(.L_345 - .L_344)
.L_344:
        /*005c*/ 	.word	0x00000000
        /*0060*/ 	.short	0x0000
        /*0062*/ 	.short	0x0000
        /*0064*/ 	.byte	0x00, 0xf0, 0x21, 0x00


	//----- nvinfo : EIATTR_SPARSE_MMA_MASK
	.align		4
.L_345:
        /*0068*/ 	.byte	0x03, 0x50
        /*006a*/ 	.short	0x0000


	//----- nvinfo : EIATTR_MAXREG_COUNT
	.align		4
        /*006c*/ 	.byte	0x03, 0x1b
        /*006e*/ 	.short	0x00ff


	//----- nvinfo : EIATTR_MERCURY_ISA_VERSION
	.align		4
        /*0070*/ 	.byte	0x03, 0x5f
        /*0072*/ 	.short	0x0101


	//----- nvinfo : EIATTR_EXIT_INSTR_OFFSETS
	.align		4
        /*0074*/ 	.byte	0x04, 0x1c
        /*0076*/ 	.short	(.L_347 - .L_346)


	//   ....[0]....
.L_346:
        /*0078*/ 	.word	0x00000060


	//   ....[1]....
        /*007c*/ 	.word	0x000000e0


	//   ....[2]....
        /*0080*/ 	.word	0x00000350


	//----- nvinfo : EIATTR_CBANK_PARAM_SIZE
	.align		4
.L_347:
        /*0084*/ 	.byte	0x03, 0x19
        /*0086*/ 	.short	0x0024


	//----- nvinfo : EIATTR_PARAM_CBANK
	.align		4
        /*0088*/ 	.byte	0x04, 0x0a
        /*008a*/ 	.short	(.L_349 - .L_348)
	.align		4
.L_348:
        /*008c*/ 	.word	index@(.nv.constant0._Z14act_mul_kernelILb1ELb1ELb0EEvP6__halfPKS0_iiS3_i)
        /*0090*/ 	.short	0x0210
        /*0092*/ 	.short	0x0024


	//----- nvinfo : EIATTR_SW_WAR
	.align		4
.L_349:
        /*0094*/ 	.byte	0x04, 0x36
        /*0096*/ 	.short	(.L_351 - .L_350)
.L_350:
        /*0098*/ 	.word	0x00000008
.L_351:


//--------------------- .nv.info._Z14act_mul_kernelILb1ELb0ELb0EEvP6__halfPKS0_iiS3_i --------------------------
	.section	.nv.info._Z14act_mul_kernelILb1ELb0ELb0EEvP6__halfPKS0_iiS3_i,"",@"SHT_CUDA_INFO"
	.sectionflags	@""
	.align	4


	//----- nvinfo : EIATTR_CUDA_API_VERSION
	.align		4
        /*0000*/ 	.byte	0x04, 0x37
        /*0002*/ 	.short	(.L_353 - .L_352)
.L_352:
        /*0004*/ 	.word	0x00000082


	//----- nvinfo : EIATTR_KPARAM_INFO
	.align		4
.L_353:
        /*0008*/ 	.byte	0x04, 0x17
        /*000a*/ 	.short	(.L_355 - .L_354)
.L_354:
        /*000c*/ 	.word	0x00000000
        /*0010*/ 	.short	0x0005
        /*0012*/ 	.short	0x0020
        /*0014*/ 	.byte	0x00, 0xf0, 0x11, 0x00


	//----- nvinfo : EIATTR_KPARAM_INFO
	.align		4
.L_355:
        /*0018*/ 	.byte	0x04, 0x17
        /*001a*/ 	.short	(.L_357 - .L_356)
.L_356:
        /*001c*/ 	.word	0x00000000
        /*0020*/ 	.short	0x0004
        /*0022*/ 	.short	0x0018
        /*0024*/ 	.byte	0x00, 0xf0, 0x21, 0x00


	//----- nvinfo : EIATTR_KPARAM_INFO
	.align		4
.L_357:
        /*0028*/ 	.byte	0x04, 0x17
        /*002a*/ 	.short	(.L_359 - .L_358)
.L_358:
        /*002c*/ 	.word	0x00000000
        /*0030*/ 	.short	0x0003
        /*0032*/ 	.short	0x0014
        /*0034*/ 	.byte	0x00, 0xf0, 0x11, 0x00


	//----- nvinfo : EIATTR_KPARAM_INFO
	.align		4
.L_359:
        /*0038*/ 	.byte	0x04, 0x17
        /*003a*/ 	.short	(.L_361 - .L_360)
.L_360:
        /*003c*/ 	.word	0x00000000
        /*0040*/ 	.short	0x0002
        /*0042*/ 	.short	0x0010
        /*0044*/ 	.byte	0x00, 0xf0, 0x11, 0x00


	//----- nvinfo : EIATTR_KPARAM_INFO
	.align		4
.L_361:
        /*0048*/ 	.byte	0x04, 0x17
        /*004a*/ 	.short	(.L_363 - .L_362)
.L_362:
        /*004c*/ 	.word	0x00000000
        /*0050*/ 	.short	0x0001
        /*0052*/ 	.short	0x0008
        /*0054*/ 	.byte	0x00, 0xf0, 0x21, 0x00


	//----- nvinfo : EIATTR_KPARAM_INFO
	.align		4
.L_363:
        /*0058*/ 	.byte	0x04, 0x17
        /*005a*/ 	.short	(.L_365 - .L_364)
.L_364:
        /*005c*/ 	.word	0x00000000
        /*0060*/ 	.short	0x0000
        /*0062*/ 	.short	0x0000
        /*0064*/ 	.byte	0x00, 0xf0, 0x21, 0x00


	//----- nvinfo : EIATTR_SPARSE_MMA_MASK
	.align		4
.L_365:
        /*0068*/ 	.byte	0x03, 0x50
        /*006a*/ 	.short	0x0000


	//----- nvinfo : EIATTR_MAXREG_COUNT
	.align		4
        /*006c*/ 	.byte	0x03, 0x1b
        /*006e*/ 	.short	0x00ff


	//----- nvinfo : EIATTR_MERCURY_ISA_VERSION
	.align		4
        /*0070*/ 	.byte	0x03, 0x5f
        /*0072*/ 	.short	0x0101


	//----- nvinfo : EIATTR_EXIT_INSTR_OFFSETS
	.align		4
        /*0074*/ 	.byte	0x04, 0x1c
        /*0076*/ 	.short	(.L_367 - .L_366)


	//   ....[0]....
.L_366:
        /*0078*/ 	.word	0x00000060


	//   ....[1]....
        /*007c*/ 	.word	0x000002e0


	//----- nvinfo : EIATTR_CBANK_PARAM_SIZE
	.align		4
.L_367:
        /*0080*/ 	.byte	0x03, 0x19
        /*0082*/ 	.short	0x0024


	//----- nvinfo : EIATTR_PARAM_CBANK
	.align		4
        /*0084*/ 	.byte	0x04, 0x0a
        /*0086*/ 	.short	(.L_369 - .L_368)
	.align		4
.L_368:
        /*0088*/ 	.word	index@(.nv.constant0._Z14act_mul_kernelILb1ELb0ELb0EEvP6__halfPKS0_iiS3_i)
        /*008c*/ 	.short	0x0210
        /*008e*/ 	.short	0x0024


	//----- nvinfo : EIATTR_SW_WAR
	.align		4
.L_369:
        /*0090*/ 	.byte	0x04, 0x36
        /*0092*/ 	.short	(.L_371 - .L_370)
.L_370:
        /*0094*/ 	.word	0x00000008
.L_371:


//--------------------- .nv.info._Z14act_mul_kernelILb0ELb1ELb1EEvP6__halfPKS0_iiS3_i --------------------------
	.section	.nv.info._Z14act_mul_kernelILb0ELb1ELb1EEvP6__halfPKS0_iiS3_i,"",@"SHT_CUDA_INFO"
	.sectionflags	@""
	.align	4


	//----- nvinfo : EIATTR_CUDA_API_VERSION
	.align		4
        /*0000*/ 	.byte	0x04, 0x37
        /*0002*/ 	.short	(.L_373 - .L_372)
.L_372:
        /*0004*/ 	.word	0x00000082


	//----- nvinfo : EIATTR_KPARAM_INFO
	.align		4
.L_373:
        /*0008*/ 	.byte	0x04, 0x17
        /*000a*/ 	.short	(.L_375 - .L_374)
.L_374:
        /*000c*/ 	.word	0x00000000
        /*0010*/ 	.short	0x0005
        /*0012*/ 	.short	0x0020
        /*0014*/ 	.byte	0x00, 0xf0, 0x11, 0x00


	//----- nvinfo : EIATTR_KPARAM_INFO
	.align		4
.L_375:
        /*0018*/ 	.byte	0x04, 0x17
        /*001a*/ 	.short	(.L_377 - .L_376)
.L_376:
        /*001c*/ 	.word	0x00000000
        /*0020*/ 	.short	0x0004
        /*0022*/ 	.short	0x0018
        /*0024*/ 	.byte	0x00, 0xf0, 0x21, 0x00


	//----- nvinfo : EIATTR_KPARAM_INFO
	.align		4
.L_377:
        /*0028*/ 	.byte	0x04, 0x17
        /*002a*/ 	.short	(.L_379 - .L_378)
.L_378:
        /*002c*/ 	.word	0x00000000
        /*0030*/ 	.short	0x0003
        /*0032*/ 	.short	0x0014
        /*0034*/ 	.byte	0x00, 0xf0, 0x11, 0x00


	//----- nvinfo : EIATTR_KPARAM_INFO
	.align		4
.L_379:
        /*0038*/ 	.byte	0x04, 0x17
        /*003a*/ 	.short	(.L_381 - .L_380)
.L_380:
        /*003c*/ 	.word	0x00000000
        /*0040*/ 	.short	0x0002
        /*0042*/ 	.short	0x0010
        /*0044*/ 	.byte	0x00, 0xf0, 0x11, 0x00


	//----- nvinfo : EIATTR_KPARAM_INFO
	.align		4
.L_381:
        /*0048*/ 	.byte	0x04, 0x17
        /*004a*/ 	.short	(.L_383 - .L_382)
.L_382:
        /*004c*/ 	.word	0x00000000
        /*0050*/ 	.short	0x0001
        /*0052*/ 	.short	0x0008
        /*0054*/ 	.byte	0x00, 0xf0, 0x21, 0x00


	//----- nvinfo : EIATTR_KPARAM_INFO
	.align		4
.L_383:
        /*0058*/ 	.byte	0x04, 0x17
        /*005a*/ 	.short	(.L_385 - .L_384)
.L_384:
        /*005c*/ 	.word	0x00000000
        /*0060*/ 	.short	0x0000
        /*0062*/ 	.short	0x0000
        /*0064*/ 	.byte	0x00, 0xf0, 0x21, 0x00


	//----- nvinfo : EIATTR_SPARSE_MMA_MASK
	.align		4
.L_385:
        /*0068*/ 	.byte	0x03, 0x50
        /*006a*/ 	.short	0x0000


	//----- nvinfo : EIATTR_MAXREG_COUNT
	.align		4
        /*006c*/ 	.byte	0x03, 0x1b
        /*006e*/ 	.short	0x00ff


	//----- nvinfo : EIATTR_MERCURY_ISA_VERSION
	.align		4
        /*0070*/ 	.byte	0x03, 0x5f
        /*0072*/ 	.short	0x0101


	//----- nvinfo : EIATTR_EXIT_INSTR_OFFSETS
	.align		4
        /*0074*/ 	.byte	0x04, 0x1c
        /*0076*/ 	.short	(.L_387 - .L_386)


	//   ....[0]....
.L_386:
        /*0078*/ 	.word	0x00000060


	//   ....[1]....
        /*007c*/ 	.word	0x000000e0


	//   ....[2]....
        /*0080*/ 	.word	0x000002e0


	//----- nvinfo : EIATTR_CBANK_PARAM_SIZE
	.align		4
.L_387:
        /*0084*/ 	.byte	0x03, 0x19
        /*0086*/ 	.short	0x0024


	//----- nvinfo : EIATTR_PARAM_CBANK
	.align		4
        /*0088*/ 	.byte	0x04, 0x0a
        /*008a*/ 	.short	(.L_389 - .L_388)
	.align		4
.L_388:
        /*008c*/ 	.word	index@(.nv.constant0._Z14act_mul_kernelILb0ELb1ELb1EEvP6__halfPKS0_iiS3_i)
        /*0090*/ 	.short	0x0210
        /*0092*/ 	.short	0x0024


	//----- nvinfo : EIATTR_SW_WAR
	.align		4
.L_389:
        /*0094*/ 	.byte	0x04, 0x36
        /*0096*/ 	.short	(.L_391 - .L_390)
.L_390:
        /*0098*/ 	.word	0x00000008
.L_391:


//--------------------- .nv.info._Z14act_mul_kernelILb0ELb0ELb1EEvP6__halfPKS0_iiS3_i --------------------------
	.section	.nv.info._Z14act_mul_kernelILb0ELb0ELb1EEvP6__halfPKS0_iiS3_i,"",@"SHT_CUDA_INFO"
	.sectionflags	@""
	.align	4


	//----- nvinfo : EIATTR_CUDA_API_VERSION
	.align		4
        /*0000*/ 	.byte	0x04, 0x37
        /*0002*/ 	.short	(.L_393 - .L_392)
.L_392:
        /*0004*/ 	.word	0x00000082


	//----- nvinfo : EIATTR_KPARAM_INFO
	.align		4
.L_393:
        /*0008*/ 	.byte	0x04, 0x17
        /*000a*/ 	.short	(.L_395 - .L_394)
.L_394:
        /*000c*/ 	.word	0x00000000
        /*0010*/ 	.short	0x0005
        /*0012*/ 	.short	0x0020
        /*0014*/ 	.byte	0x00, 0xf0, 0x11, 0x00


	//----- nvinfo : EIATTR_KPARAM_INFO
	.align		4
.L_395:
        /*0018*/ 	.byte	0x04, 0x17
        /*001a*/ 	.short	(.L_397 - .L_396)
.L_396:
        /*001c*/ 	.word	0x00000000
        /*0020*/ 	.short	0x0004
        /*0022*/ 	.short	0x0018
        /*0024*/ 	.byte	0x00, 0xf0, 0x21, 0x00


	//----- nvinfo : EIATTR_KPARAM_INFO
	.align		4
.L_397:
        /*0028*/ 	.byte	0x04, 0x17
        /*002a*/ 	.short	(.L_399 - .L_398)
.L_398:
        /*002c*/ 	.word	0x00000000
        /*0030*/ 	.short	0x0003
        /*0032*/ 	.short	0x0014
        /*0034*/ 	.byte	0x00, 0xf0, 0x11, 0x00


	//----- nvinfo : EIATTR_KPARAM_INFO
	.align		4
.L_399:
        /*0038*/ 	.byte	0x04, 0x17
        /*003a*/ 	.short	(.L_401 - .L_400)
.L_400:
        /*003c*/ 	.word	0x00000000
        /*0040*/ 	.short	0x0002
        /*0042*/ 	.short	0x0010
        /*0044*/ 	.byte	0x00, 0xf0, 0x11, 0x00


	//----- nvinfo : EIATTR_KPARAM_INFO
	.align		4
.L_401:
        /*0048*/ 	.byte	0x04, 0x17
        /*004a*/ 	.short	(.L_403 - .L_402)
.L_402:
        /*004c*/ 	.word	0x00000000
        /*0050*/ 	.short	0x0001
        /*0052*/ 	.short	0x0008
        /*0054*/ 	.byte	0x00, 0xf0, 0x21, 0x00


	//----- nvinfo : EIATTR_KPARAM_INFO
	.align		4
.L_403:
        /*0058*/ 	.byte	0x04, 0x17
        /*005a*/ 	.short	(.L_405 - .L_404)
.L_404:
        /*005c*/ 	.word	0x00000000
        /*0060*/ 	.short	0x0000
        /*0062*/ 	.short	0x0000
        /*0064*/ 	.byte	0x00, 0xf0, 0x21, 0x00


	//----- nvinfo : EIATTR_SPARSE_MMA_MASK
	.align		4
.L_405:
        /*0068*/ 	.byte	0x03, 0x50
        /*006a*/ 	.short	0x0000


	//----- nvinfo : EIATTR_MAXREG_COUNT
	.align		4
        /*006c*/ 	.byte	0x03, 0x1b
        /*006e*/ 	.short	0x00ff


	//----- nvinfo : EIATTR_MERCURY_ISA_VERSION
	.align		4
        /*0070*/ 	.byte	0x03, 0x5f
        /*0072*/ 	.short	0x0101


	//----- nvinfo : EIATTR_EXIT_INSTR_OFFSETS
	.align		4
        /*0074*/ 	.byte	0x04, 0x1c
        /*0076*/ 	.short	(.L_407 - .L_406)


	//   ....[0]....
.L_406:
        /*0078*/ 	.word	0x00000060


	//   ....[1]....
        /*007c*/ 	.word	0x00000270


	//----- nvinfo : EIATTR_CBANK_PARAM_SIZE
	.align		4
.L_407:
        /*0080*/ 	.byte	0x03, 0x19
        /*0082*/ 	.short	0x0024


	//----- nvinfo : EIATTR_PARAM_CBANK
	.align		4
        /*0084*/ 	.byte	0x04, 0x0a
        /*0086*/ 	.short	(.L_409 - .L_408)
	.align		4
.L_408:
        /*0088*/ 	.word	index@(.nv.constant0._Z14act_mul_kernelILb0ELb0ELb1EEvP6__halfPKS0_iiS3_i)
        /*008c*/ 	.short	0x0210
        /*008e*/ 	.short	0x0024


	//----- nvinfo : EIATTR_SW_WAR
	.align		4
.L_409:
        /*0090*/ 	.byte	0x04, 0x36
        /*0092*/ 	.short	(.L_411 - .L_410)
.L_410:
        /*0094*/ 	.word	0x00000008
.L_411:


//--------------------- .nv.info._Z14act_mul_kernelILb1ELb1ELb1EEvP6__halfPKS0_iiS3_i --------------------------
	.section	.nv.info._Z14act_mul_kernelILb1ELb1ELb1EEvP6__halfPKS0_iiS3_i,"",@"SHT_CUDA_INFO"
	.sectionflags	@""
	.align	4


	//----- nvinfo : EIATTR_CUDA_API_VERSION
	.align		4
        /*0000*/ 	.byte	0x04, 0x37
        /*0002*/ 	.short	(.L_413 - .L_412)
.L_412:
        /*0004*/ 	.word	0x00000082


	//----- nvinfo : EIATTR_KPARAM_INFO
	.align		4
.L_413:
        /*0008*/ 	.byte	0x04, 0x17
        /*000a*/ 	.short	(.L_415 - .L_414)
.L_414:
        /*000c*/ 	.word	0x00000000
        /*0010*/ 	.short	0x0005
        /*0012*/ 	.short	0x0020
        /*0014*/ 	.byte	0x00, 0xf0, 0x11, 0x00


	//----- nvinfo : EIATTR_KPARAM_INFO
	.align		4
.L_415:
        /*0018*/ 	.byte	0x04, 0x17
        /*001a*/ 	.short	(.L_417 - .L_416)
.L_416:
        /*001c*/ 	.word	0x00000000
        /*0020*/ 	.short	0x0004
        /*0022*/ 	.short	0x0018
        /*0024*/ 	.byte	0x00, 0xf0, 0x21, 0x00


	//----- nvinfo : EIATTR_KPARAM_INFO
	.align		4
.L_417:
        /*0028*/ 	.byte	0x04, 0x17
        /*002a*/ 	.short	(.L_419 - .L_418)
.L_418:
        /*002c*/ 	.word	0x00000000
        /*0030*/ 	.short	0x0003
        /*0032*/ 	.short	0x0014
        /*0034*/ 	.byte	0x00, 0xf0, 0x11, 0x00


	//----- nvinfo : EIATTR_KPARAM_INFO
	.align		4
.L_419:
        /*0038*/ 	.byte	0x04, 0x17
        /*003a*/ 	.short	(.L_421 - .L_420)
.L_420:
        /*003c*/ 	.word	0x00000000
        /*0040*/ 	.short	0x0002
        /*0042*/ 	.short	0x0010
        /*0044*/ 	.byte	0x00, 0xf0, 0x11, 0x00


	//----- nvinfo : EIATTR_KPARAM_INFO
	.align		4
.L_421:
        /*0048*/ 	.byte	0x04, 0x17
        /*004a*/ 	.short	(.L_423 - .L_422)
.L_422:
        /*004c*/ 	.word	0x00000000
        /*0050*/ 	.short	0x0001
        /*0052*/ 	.short	0x0008
        /*0054*/ 	.byte	0x00, 0xf0, 0x21, 0x00


	//----- nvinfo : EIATTR_KPARAM_INFO
	.align		4
.L_423:
        /*0058*/ 	.byte	0x04, 0x17
        /*005a*/ 	.short	(.L_425 - .L_424)
.L_424:
        /*005c*/ 	.word	0x00000000
        /*0060*/ 	.short	0x0000
        /*0062*/ 	.short	0x0000
        /*0064*/ 	.byte	0x00, 0xf0, 0x21, 0x00


	//----- nvinfo : EIATTR_SPARSE_MMA_MASK
	.align		4
.L_425:
        /*0068*/ 	.byte	0x03, 0x50
        /*006a*/ 	.short	0x0000


	//----- nvinfo : EIATTR_MAXREG_COUNT
	.align		4
        /*006c*/ 	.byte	0x03, 0x1b
        /*006e*/ 	.short	0x00ff


	//----- nvinfo : EIATTR_MERCURY_ISA_VERSION
	.align		4
        /*0070*/ 	.byte	0x03, 0x5f
        /*0072*/ 	.short	0x0101


	//----- nvinfo : EIATTR_EXIT_INSTR_OFFSETS
	.align		4
        /*0074*/ 	.byte	0x04, 0x1c
        /*0076*/ 	.short	(.L_427 - .L_426)


	//   ....[0]....
.L_426:
        /*0078*/ 	.word	0x00000060


	//   ....[1]....
        /*007c*/ 	.word	0x000000e0


	//   ....[2]....
        /*0080*/ 	.word	0x00000400


	//----- nvinfo : EIATTR_CBANK_PARAM_SIZE
	.align		4
.L_427:
        /*0084*/ 	.byte	0x03, 0x19
        /*0086*/ 	.short	0x0024


	//----- nvinfo : EIATTR_PARAM_CBANK
	.align		4
        /*0088*/ 	.byte	0x04, 0x0a
        /*008a*/ 	.short	(.L_429 - .L_428)
	.align		4
.L_428:
        /*008c*/ 	.word	index@(.nv.constant0._Z14act_mul_kernelILb1ELb1ELb1EEvP6__halfPKS0_iiS3_i)
        /*0090*/ 	.short	0x0210
        /*0092*/ 	.short	0x0024


	//----- nvinfo : EIATTR_SW_WAR
	.align		4
.L_429:
        /*0094*/ 	.byte	0x04, 0x36
        /*0096*/ 	.short	(.L_431 - .L_430)
.L_430:
        /*0098*/ 	.word	0x00000008
.L_431:


//--------------------- .nv.info._Z14act_mul_kernelILb1ELb0ELb1EEvP6__halfPKS0_iiS3_i --------------------------
	.section	.nv.info._Z14act_mul_kernelILb1ELb0ELb1EEvP6__halfPKS0_iiS3_i,"",@"SHT_CUDA_INFO"
	.sectionflags	@""
	.align	4


	//----- nvinfo : EIATTR_CUDA_API_VERSION
	.align		4
        /*0000*/ 	.byte	0x04, 0x37
        /*0002*/ 	.short	(.L_433 - .L_432)
.L_432:
        /*0004*/ 	.word	0x00000082


	//----- nvinfo : EIATTR_KPARAM_INFO
	.align		4
.L_433:
        /*0008*/ 	.byte	0x04, 0x17
        /*000a*/ 	.short	(.L_435 - .L_434)
.L_434:
        /*000c*/ 	.word	0x00000000
        /*0010*/ 	.short	0x0005
        /*0012*/ 	.short	0x0020
        /*0014*/ 	.byte	0x00, 0xf0, 0x11, 0x00


	//----- nvinfo : EIATTR_KPARAM_INFO
	.align		4
.L_435:
        /*0018*/ 	.byte	0x04, 0x17
        /*001a*/ 	.short	(.L_437 - .L_436)
.L_436:
        /*001c*/ 	.word	0x00000000
        /*0020*/ 	.short	0x0004
        /*0022*/ 	.short	0x0018
        /*0024*/ 	.byte	0x00, 0xf0, 0x21, 0x00


	//----- nvinfo : EIATTR_KPARAM_INFO
	.align		4
.L_437:
        /*0028*/ 	.byte	0x04, 0x17
        /*002a*/ 	.short	(.L_439 - .L_438)
.L_438:
        /*002c*/ 	.word	0x00000000
        /*0030*/ 	.short	0x0003
        /*0032*/ 	.short	0x0014
        /*0034*/ 	.byte	0x00, 0xf0, 0x11, 0x00


	//----- nvinfo : EIATTR_KPARAM_INFO
	.align		4
.L_439:
        /*0038*/ 	.byte	0x04, 0x17
        /*003a*/ 	.short	(.L_441 - .L_440)
.L_440:
        /*003c*/ 	.word	0x00000000
        /*0040*/ 	.short	0x0002
        /*0042*/ 	.short	0x0010
        /*0044*/ 	.byte	0x00, 0xf0, 0x11, 0x00


	//----- nvinfo : EIATTR_KPARAM_INFO
	.align		4
.L_441:
        /*0048*/ 	.byte	0x04, 0x17
        /*004a*/ 	.short	(.L_443 - .L_442)
.L_442:
        /*004c*/ 	.word	0x00000000
        /*0050*/ 	.short	0x0001
        /*0052*/ 	.short	0x0008
        /*0054*/ 	.byte	0x00, 0xf0, 0x21, 0x00


	//----- nvinfo : EIATTR_KPARAM_INFO
	.align		4
.L_443:
        /*0058*/ 	.byte	0x04, 0x17
        /*005a*/ 	.short	(.L_445 - .L_444)
.L_444:
        /*005c*/ 	.word	0x00000000
        /*0060*/ 	.short	0x0000
        /*0062*/ 	.short	0x0000
        /*0064*/ 	.byte	0x00, 0xf0, 0x21, 0x00


	//----- nvinfo : EIATTR_SPARSE_MMA_MASK
	.align		4
.L_445:
        /*0068*/ 	.byte	0x03, 0x50
        /*006a*/ 	.short	0x0000


	//----- nvinfo : EIATTR_MAXREG_COUNT
	.align		4
        /*006c*/ 	.byte	0x03, 0x1b
        /*006e*/ 	.short	0x00ff


	//----- nvinfo : EIATTR_MERCURY_ISA_VERSION
	.align		4
        /*0070*/ 	.byte	0x03, 0x5f
        /*0072*/ 	.short	0x0101


	//----- nvinfo : EIATTR_EXIT_INSTR_OFFSETS
	.align		4
        /*0074*/ 	.byte	0x04, 0x1c
        /*0076*/ 	.short	(.L_447 - .L_446)


	//   ....[0]....
.L_446:
        /*0078*/ 	.word	0x00000060


	//   ....[1]....
        /*007c*/ 	.word	0x00000390


	//----- nvinfo : EIATTR_CBANK_PARAM_SIZE
	.align		4
.L_447:
        /*0080*/ 	.byte	0x03, 0x19
        /*0082*/ 	.short	0x0024


	//----- nvinfo : EIATTR_PARAM_CBANK
	.align		4
        /*0084*/ 	.byte	0x04, 0x0a
        /*0086*/ 	.short	(.L_449 - .L_448)
	.align		4
.L_448:
        /*0088*/ 	.word	index@(.nv.constant0._Z14act_mul_kernelILb1ELb0ELb1EEvP6__halfPKS0_iiS3_i)
        /*008c*/ 	.short	0x0210
        /*008e*/ 	.short	0x0024


	//----- nvinfo : EIATTR_SW_WAR
	.align		4
.L_449:
        /*0090*/ 	.byte	0x04, 0x36
        /*0092*/ 	.short	(.L_451 - .L_450)
.L_450:
        /*0094*/ 	.word	0x00000008
.L_451:


//--------------------- .nv.info._Z27softmax128_topk_norm_kernelP6__halfii --------------------------
	.section	.nv.info._Z27softmax128_topk_norm_kernelP6__halfii,"",@"SHT_CUDA_INFO"
	.sectionflags	@""
	.align	4


	//----- nvinfo : EIATTR_CUDA_API_VERSION
	.align		4
        /*0000*/ 	.byte	0x04, 0x37
        /*0002*/ 	.short	(.L_453 - .L_452)
.L_452:
        /*0004*/ 	.word	0x00000082


	//----- nvinfo : EIATTR_KPARAM_INFO
	.align		4
.L_453:
        /*0008*/ 	.byte	0x04, 0x17
        /*000a*/ 	.short	(.L_455 - .L_454)
.L_454:
        /*000c*/ 	.word	0x00000000
        /*0010*/ 	.short	0x0002
        /*0012*/ 	.short	0x000c
        /*0014*/ 	.byte	0x00, 0xf0, 0x11, 0x00


	//----- nvinfo : EIATTR_KPARAM_INFO
	.align		4
.L_455:
        /*0018*/ 	.byte	0x04, 0x17
        /*001a*/ 	.short	(.L_457 - .L_456)
.L_456:
        /*001c*/ 	.word	0x00000000
        /*0020*/ 	.short	0x0001
        /*0022*/ 	.short	0x0008
        /*0024*/ 	.byte	0x00, 0xf0, 0x11, 0x00


	//----- nvinfo : EIATTR_KPARAM_INFO
	.align		4
.L_457:
        /*0028*/ 	.byte	0x04, 0x17
        /*002a*/ 	.short	(.L_459 - .L_458)
.L_458:
        /*002c*/ 	.word	0x00000000
        /*0030*/ 	.short	0x0000
        /*0032*/ 	.short	0x0000
        /*0034*/ 	.byte	0x00, 0xf0, 0x21, 0x00


	//----- nvinfo : EIATTR_SPARSE_MMA_MASK
	.align		4
.L_459:
        /*0038*/ 	.byte	0x03, 0x50
        /*003a*/ 	.short	0x0000


	//----- nvinfo : EIATTR_MAXREG_COUNT
	.align		4
        /*003c*/ 	.byte	0x03, 0x1b
        /*003e*/ 	.short	0x00ff


	//----- nvinfo : EIATTR_MERCURY_ISA_VERSION
	.align		4
        /*0040*/ 	.byte	0x03, 0x5f
        /*0042*/ 	.short	0x0101


	//----- nvinfo : EIATTR_EXIT_INSTR_OFFSETS
	.align		4
        /*0044*/ 	.byte	0x04, 0x1c
        /*0046*/ 	.short	(.L_461 - .L_460)


	//   ....[0]....
.L_460:
        /*0048*/ 	.word	0x00000070


	//   ....[1]....
        /*004c*/ 	.word	0x000077c0


	//----- nvinfo : EIATTR_CBANK_PARAM_SIZE
	.align		4
.L_461:
        /*0050*/ 	.byte	0x03, 0x19
        /*0052*/ 	.short	0x0010


	//----- nvinfo : EIATTR_PARAM_CBANK
	.align		4
        /*0054*/ 	.byte	0x04, 0x0a
        /*0056*/ 	.short	(.L_463 - .L_462)
	.align		4
.L_462:
        /*0058*/ 	.word	index@(.nv.constant0._Z27softmax128_topk_norm_kernelP6__halfii)
        /*005c*/ 	.short	0x0210
        /*005e*/ 	.short	0x0010


	//----- nvinfo : EIATTR_SW_WAR
	.align		4
.L_463:
        /*0060*/ 	.byte	0x04, 0x36
        /*0062*/ 	.short	(.L_465 - .L_464)
.L_464:
        /*0064*/ 	.word	0x00000008
.L_465:


//--------------------- .nv.info._Z25softmax4_topk_norm_kernelP6__halfii --------------------------
	.section	.nv.info._Z25softmax4_topk_norm_kernelP6__halfii,"",@"SHT_CUDA_INFO"
	.sectionflags	@""
	.align	4


	//----- nvinfo : EIATTR_CUDA_API_VERSION
	.align		4
        /*0000*/ 	.byte	0x04, 0x37
        /*0002*/ 	.short	(.L_467 - .L_466)
.L_466:
        /*0004*/ 	.word	0x00000082


	//----- nvinfo : EIATTR_KPARAM_INFO
	.align		4
.L_467:
        /*0008*/ 	.byte	0x04, 0x17
        /*000a*/ 	.short	(.L_469 - .L_468)
.L_468:
        /*000c*/ 	.word	0x00000000
        /*0010*/ 	.short	0x0002
        /*0012*/ 	.short	0x000c
        /*0014*/ 	.byte	0x00, 0xf0, 0x11, 0x00


	//----- nvinfo : EIATTR_KPARAM_INFO
	.align		4
.L_469:
        /*0018*/ 	.byte	0x04, 0x17
        /*001a*/ 	.short	(.L_471 - .L_470)
.L_470:
        /*001c*/ 	.word	0x00000000
        /*0020*/ 	.short	0x0001
        /*0022*/ 	.short	0x0008
        /*0024*/ 	.byte	0x00, 0xf0, 0x11, 0x00


	//----- nvinfo : EIATTR_KPARAM_INFO
	.align		4
.L_471:
        /*0028*/ 	.byte	0x04, 0x17
        /*002a*/ 	.short	(.L_473 - .L_472)
.L_472:
        /*002c*/ 	.word	0x00000000
        /*0030*/ 	.short	0x0000
        /*0032*/ 	.short	0x0000
        /*0034*/ 	.byte	0x00, 0xf0, 0x21, 0x00


	//----- nvinfo : EIATTR_SPARSE_MMA_MASK
	.align		4
.L_473:
        /*0038*/ 	.byte	0x03, 0x50
        /*003a*/ 	.short	0x0000


	//----- nvinfo : EIATTR_MAXREG_COUNT
	.align		4
        /*003c*/ 	.byte	0x03, 0x1b
        /*003e*/ 	.short	0x00ff


	//----- nvinfo : EIATTR_NUM_BARRIERS
	.align		4
        /*0040*/ 	.byte	0x02, 0x4c
        /*0042*/ 	.byte	0x01
	.zero		1


	//----- nvinfo : EIATTR_MERCURY_ISA_VERSION
	.align		4
        /*0044*/ 	.byte	0x03, 0x5f
        /*0046*/ 	.short	0x0101


	//----- nvinfo : EIATTR_EXIT_INSTR_OFFSETS
	.align		4
        /*0048*/ 	.byte	0x04, 0x1c
        /*004a*/ 	.short	(.L_475 - .L_474)


	//   ....[0]....
.L_474:
        /*004c*/ 	.word	0x00000060


	//   ....[1]....
        /*0050*/ 	.word	0x00000eb0


	//----- nvinfo : EIATTR_CBANK_PARAM_SIZE
	.align		4
.L_475:
        /*0054*/ 	.byte	0x03, 0x19
        /*0056*/ 	.short	0x0010


	//----- nvinfo : EIATTR_PARAM_CBANK
	.align		4
        /*0058*/ 	.byte	0x04, 0x0a
        /*005a*/ 	.short	(.L_477 - .L_476)
	.align		4
.L_476:
        /*005c*/ 	.word	index@(.nv.constant0._Z25softmax4_topk_norm_kernelP6__halfii)
        /*0060*/ 	.short	0x0210
        /*0062*/ 	.short	0x0010


	//----- nvinfo : EIATTR_SW_WAR
	.align		4
.L_477:
        /*0064*/ 	.byte	0x04, 0x36
        /*0066*/ 	.short	(.L_479 - .L_478)
.L_478:
        /*0068*/ 	.word	0x00000008
.L_479:


//--------------------- .nv.info._Z25softmax8_topk_norm_kernelP6__halfii --------------------------
	.section	.nv.info._Z25softmax8_topk_norm_kernelP6__halfii,"",@"SHT_CUDA_INFO"
	.sectionflags	@""
	.align	4


	//----- nvinfo : EIATTR_CUDA_API_VERSION
	.align		4
        /*0000*/ 	.byte	0x04, 0x37
        /*0002*/ 	.short	(.L_481 - .L_480)
.L_480:
        /*0004*/ 	.word	0x00000082


	//----- nvinfo : EIATTR_KPARAM_INFO
	.align		4
.L_481:
        /*0008*/ 	.byte	0x04, 0x17
        /*000a*/ 	.short	(.L_483 - .L_482)
.L_482:
        /*000c*/ 	.word	0x00000000
        /*0010*/ 	.short	0x0002
        /*0012*/ 	.short	0x000c
        /*0014*/ 	.byte	0x00, 0xf0, 0x11, 0x00


	//----- nvinfo : EIATTR_KPARAM_INFO
	.align		4
.L_483:
        /*0018*/ 	.byte	0x04, 0x17
        /*001a*/ 	.short	(.L_485 - .L_484)
.L_484:
        /*001c*/ 	.word	0x00000000
        /*0020*/ 	.short	0x0001
        /*0022*/ 	.short	0x0008
        /*0024*/ 	.byte	0x00, 0xf0, 0x11, 0x00


	//----- nvinfo : EIATTR_KPARAM_INFO
	.align		4
.L_485:
        /*0028*/ 	.byte	0x04, 0x17
        /*002a*/ 	.short	(.L_487 - .L_486)
.L_486:
        /*002c*/ 	.word	0x00000000
        /*0030*/ 	.short	0x0000
        /*0032*/ 	.short	0x0000
        /*0034*/ 	.byte	0x00, 0xf0, 0x21, 0x00


	//----- nvinfo : EIATTR_SPARSE_MMA_MASK
	.align		4
.L_487:
        /*0038*/ 	.byte	0x03, 0x50
        /*003a*/ 	.short	0x0000


	//----- nvinfo : EIATTR_MAXREG_COUNT
	.align		4
        /*003c*/ 	.byte	0x03, 0x1b
        /*003e*/ 	.short	0x00ff


	//----- nvinfo : EIATTR_NUM_BARRIERS
	.align		4
        /*0040*/ 	.byte	0x02, 0x4c
        /*0042*/ 	.byte	0x01
	.zero		1


	//----- nvinfo : EIATTR_MERCURY_ISA_VERSION
	.align		4
        /*0044*/ 	.byte	0x03, 0x5f
        /*0046*/ 	.short	0x0101


	//----- nvinfo : EIATTR_EXIT_INSTR_OFFSETS
	.align		4
        /*0048*/ 	.byte	0x04, 0x1c
        /*004a*/ 	.short	(.L_489 - .L_488)


	//   ....[0]....
.L_488:
        /*004c*/ 	.word	0x00000060


	//   ....[1]....
        /*0050*/ 	.word	0x00001ad0


	//----- nvinfo : EIATTR_CBANK_PARAM_SIZE
	.align		4
.L_489:
        /*0054*/ 	.byte	0x03, 0x19
        /*0056*/ 	.short	0x0010


	//----- nvinfo : EIATTR_PARAM_CBANK
	.align		4
        /*0058*/ 	.byte	0x04, 0x0a
        /*005a*/ 	.short	(.L_491 - .L_490)
	.align		4
.L_490:
        /*005c*/ 	.word	index@(.nv.constant0._Z25softmax8_topk_norm_kernelP6__halfii)
        /*0060*/ 	.short	0x0210
        /*0062*/ 	.short	0x0010


	//----- nvinfo : EIATTR_SW_WAR
	.align		4
.L_491:
        /*0064*/ 	.byte	0x04, 0x36
        /*0066*/ 	.short	(.L_493 - .L_492)
.L_492:
        /*0068*/ 	.word	0x00000008
.L_493:


//--------------------- .nv.info._Z26softmax16_topk_norm_kernelP6__halfii --------------------------
	.section	.nv.info._Z26softmax16_topk_norm_kernelP6__halfii,"",@"SHT_CUDA_INFO"
	.sectionflags	@""
	.align	4


	//----- nvinfo : EIATTR_CUDA_API_VERSION
	.align		4
        /*0000*/ 	.byte	0x04, 0x37
        /*0002*/ 	.short	(.L_495 - .L_494)
.L_494:
        /*0004*/ 	.word	0x00000082


	//----- nvinfo : EIATTR_KPARAM_INFO
	.align		4
.L_495:
        /*0008*/ 	.byte	0x04, 0x17
        /*000a*/ 	.short	(.L_497 - .L_496)
.L_496:
        /*000c*/ 	.word	0x00000000
        /*0010*/ 	.short	0x0002
        /*0012*/ 	.short	0x000c
        /*0014*/ 	.byte	0x00, 0xf0, 0x11, 0x00


	//----- nvinfo : EIATTR_KPARAM_INFO
	.align		4
.L_497:
        /*0018*/ 	.byte	0x04, 0x17
        /*001a*/ 	.short	(.L_499 - .L_498)
.L_498:
        /*001c*/ 	.word	0x00000000
        /*0020*/ 	.short	0x0001
        /*0022*/ 	.short	0x0008
        /*0024*/ 	.byte	0x00, 0xf0, 0x11, 0x00


	//----- nvinfo : EIATTR_KPARAM_INFO
	.align		4
.L_499:
        /*0028*/ 	.byte	0x04, 0x17
        /*002a*/ 	.short	(.L_501 - .L_500)
.L_500:
        /*002c*/ 	.word	0x00000000
        /*0030*/ 	.short	0x0000
        /*0032*/ 	.short	0x0000
        /*0034*/ 	.byte	0x00, 0xf0, 0x21, 0x00


	//----- nvinfo : EIATTR_SPARSE_MMA_MASK
	.align		4
.L_501:
        /*0038*/ 	.byte	0x03, 0x50
        /*003a*/ 	.short	0x0000


	//----- nvinfo : EIATTR_MAXREG_COUNT
	.align		4
        /*003c*/ 	.byte	0x03, 0x1b
        /*003e*/ 	.short	0x00ff


	//----- nvinfo : EIATTR_NUM_BARRIERS
	.align		4
        /*0040*/ 	.byte	0x02, 0x4c
        /*0042*/ 	.byte	0x01
	.zero		1


	//----- nvinfo : EIATTR_MERCURY_ISA_VERSION
	.align		4
        /*0044*/ 	.byte	0x03, 0x5f
        /*0046*/ 	.short	0x0101


	//----- nvinfo : EIATTR_EXIT_INSTR_OFFSETS
	.align		4
        /*0048*/ 	.byte	0x04, 0x1c
        /*004a*/ 	.short	(.L_503 - .L_502)


	//   ....[0]....
.L_502:
        /*004c*/ 	.word	0x00000060


	//   ....[1]....
        /*0050*/ 	.word	0x00002330


	//----- nvinfo : EIATTR_CBANK_PARAM_SIZE
	.align		4
.L_503:
        /*0054*/ 	.byte	0x03, 0x19
        /*0056*/ 	.short	0x0010


	//----- nvinfo : EIATTR_PARAM_CBANK
	.align		4
        /*0058*/ 	.byte	0x04, 0x0a
        /*005a*/ 	.short	(.L_505 - .L_504)
	.align		4
.L_504:
        /*005c*/ 	.word	index@(.nv.constant0._Z26softmax16_topk_norm_kernelP6__halfii)
        /*0060*/ 	.short	0x0210
        /*0062*/ 	.short	0x0010


	//----- nvinfo : EIATTR_SW_WAR
	.align		4
.L_505:
        /*0064*/ 	.byte	0x04, 0x36
        /*0066*/ 	.short	(.L_507 - .L_506)
.L_506:
        /*0068*/ 	.word	0x00000008
.L_507:


//--------------------- .nv.callgraph             --------------------------
	.section	.nv.callgraph,"",@"SHT_CUDA_CALLGRAPH"
	.align	4
	.sectionentsize	8
	.align		4
        /*0000*/ 	.word	0x00000000
	.align		4
        /*0004*/ 	.word	0xffffffff
	.align		4
        /*0008*/ 	.word	0x00000000
	.align		4
        /*000c*/ 	.word	0xfffffffe
	.align		4
        /*0010*/ 	.word	0x00000000
	.align		4
        /*0014*/ 	.word	0xfffffffd
	.align		4
        /*0018*/ 	.word	0x00000000
	.align		4
        /*001c*/ 	.word	0xfffffffc


//--------------------- .nv.constant4             --------------------------
	.section	.nv.constant4,"a",@progbits
	.align	8
	.align		8
.nv.constant4:
        /*0000*/ 	.dword	_ZN38_INTERNAL_68092960_8_q_mlp_cu_e1fad2114cuda3std3__45__cpo5beginE
	.align		8
        /*0008*/ 	.dword	_ZN38_INTERNAL_68092960_8_q_mlp_cu_e1fad2114cuda3std3__45__cpo3endE
	.align		8
        /*0010*/ 	.dword	_ZN38_INTERNAL_68092960_8_q_mlp_cu_e1fad2114cuda3std3__45__cpo6cbeginE
	.align		8
        /*0018*/ 	.dword	_ZN38_INTERNAL_68092960_8_q_mlp_cu_e1fad2114cuda3std3__45__cpo4cendE
	.align		8
        /*0020*/ 	.dword	_ZN38_INTERNAL_68092960_8_q_mlp_cu_e1fad2114cuda3std3__45__cpo6rbeginE
	.align		8
        /*0028*/ 	.dword	_ZN38_INTERNAL_68092960_8_q_mlp_cu_e1fad2114cuda3std3__45__cpo4rendE
	.align		8
        /*0030*/ 	.dword	_ZN38_INTERNAL_68092960_8_q_mlp_cu_e1fad2114cuda3std3__45__cpo7crbeginE
	.align		8
        /*0038*/ 	.dword	_ZN38_INTERNAL_68092960_8_q_mlp_cu_e1fad2114cuda3std3__45__cpo5crendE
	.align		8
        /*0040*/ 	.dword	_ZN38_INTERNAL_68092960_8_q_mlp_cu_e1fad2114cuda3std3__440_GLOBAL__N__68092960_8_q_mlp_cu_e1fad2116ignoreE
	.align		8
        /*0048*/ 	.dword	_ZN38_INTERNAL_68092960_8_q_mlp_cu_e1fad2114cuda3std3__419piecewise_constructE
	.align		8
        /*0050*/ 	.dword	_ZN38_INTERNAL_68092960_8_q_mlp_cu_e1fad2114cuda3std3__48in_placeE
	.align		8
        /*0058*/ 	.dword	_ZN38_INTERNAL_68092960_8_q_mlp_cu_e1fad2114cuda3std3__420unreachable_sentinelE
	.align		8
        /*0060*/ 	.dword	_ZN38_INTERNAL_68092960_8_q_mlp_cu_e1fad2114cuda3std6ranges3__45__cpo4swapE
	.align		8
        /*0068*/ 	.dword	_ZN38_INTERNAL_68092960_8_q_mlp_cu_e1fad2114cuda3std6ranges3__45__cpo9iter_moveE
	.align		8
        /*0070*/ 	.dword	_ZN38_INTERNAL_68092960_8_q_mlp_cu_e1fad2114cuda3std6ranges3__45__cpo5beginE
	.align		8
        /*0078*/ 	.dword	_ZN38_INTERNAL_68092960_8_q_mlp_cu_e1fad2114cuda3std6ranges3__45__cpo3endE
	.align		8
        /*0080*/ 	.dword	_ZN38_INTERNAL_68092960_8_q_mlp_cu_e1fad2114cuda3std6ranges3__45__cpo6cbeginE
	.align		8
        /*0088*/ 	.dword	_ZN38_INTERNAL_68092960_8_q_mlp_cu_e1fad2114cuda3std6ranges3__45__cpo4cendE
	.align		8
        /*0090*/ 	.dword	_ZN38_INTERNAL_68092960_8_q_mlp_cu_e1fad2114cuda3std6ranges3__45__cpo7advanceE
	.align		8
        /*0098*/ 	.dword	_ZN38_INTERNAL_68092960_8_q_mlp_cu_e1fad2114cuda3std6ranges3__45__cpo9iter_swapE
	.align		8
        /*00a0*/ 	.dword	_ZN38_INTERNAL_68092960_8_q_mlp_cu_e1fad2114cuda3std6ranges3__45__cpo4nextE
	.align		8
        /*00a8*/ 	.dword	_ZN38_INTERNAL_68092960_8_q_mlp_cu_e1fad2114cuda3std6ranges3__45__cpo4prevE
	.align		8
        /*00b0*/ 	.dword	_ZN38_INTERNAL_68092960_8_q_mlp_cu_e1fad2114cuda3std6ranges3__45__cpo4dataE
	.align		8
        /*00b8*/ 	.dword	_ZN38_INTERNAL_68092960_8_q_mlp_cu_e1fad2114cuda3std6ranges3__45__cpo5cdataE
	.align		8
        /*00c0*/ 	.dword	_ZN38_INTERNAL_68092960_8_q_mlp_cu_e1fad2114cuda3std6ranges3__45__cpo4sizeE
	.align		8
        /*00c8*/ 	.dword	_ZN38_INTERNAL_68092960_8_q_mlp_cu_e1fad2114cuda3std6ranges3__45__cpo5ssizeE
	.align		8
        /*00d0*/ 	.dword	_ZN38_INTERNAL_68092960_8_q_mlp_cu_e1fad2114cuda3std6ranges3__45__cpo8distanceE
	.align		8
        /*00d8*/ 	.dword	_ZN38_INTERNAL_68092960_8_q_mlp_cu_e1fad2116thrust23THRUST_300001_SM_900_NS6system6detail10sequential3seqE


//--------------------- .text._Z10act_kernelILb0ELb1ELb0EEvP6__halfiiPKS0_i --------------------------
	.section	.text._Z10act_kernelILb0ELb1ELb0EEvP6__halfiiPKS0_i,"ax",@progbits
	.align	128
        .global         _Z10act_kernelILb0ELb1ELb0EEvP6__halfiiPKS0_i
        .type           _Z10act_kernelILb0ELb1ELb0EEvP6__halfiiPKS0_i,@function
        .size           _Z10act_kernelILb0ELb1ELb0EEvP6__halfiiPKS0_i,(.L_x_33 - _Z10act_kernelILb0ELb1ELb0EEvP6__halfiiPKS0_i)
        .other          _Z10act_kernelILb0ELb1ELb0EEvP6__halfiiPKS0_i,@"STO_CUDA_ENTRY STV_DEFAULT"
_Z10act_kernelILb0ELb1ELb0EEvP6__halfiiPKS0_i:
.text._Z10act_kernelILb0ELb1ELb0EEvP6__halfiiPKS0_i:
[----:B------:R-:W-:Y:S01]  /*0000*/  LDC R1, c[0x0][0x28] ;  /* 0x00000a00ff017b82 */ /* 0x000fe20000000800 */
[----:B------:R-:W0:Y:S01]  /*0010*/  S2R R0, SR_CTAID.Y ;  /* 0x0000000000007919 */ /* 0x000e220000002600 */
[----:B------:R-:W-:Y:S01]  /*0020*/  ULDC UR4, c[0x0][0x218] ;  /* 0x0000860000047ab9 */ /* 0x000fe20000000800 */
[----:B------:R-:W0:Y:S02]  /*0030*/  S2R R3, SR_TID.Y ;  /* 0x0000000000037919 */ /* 0x000e240000002200 */
[----:B0-----:R-:W-:-:S04]  /*0040*/  LEA R0, R0, R3, 0x2 ;  /* 0x0000000300007211 */ /* 0x001fc800078e10ff */
[----:B------:R-:W-:-:S13]  /*0050*/  ISETP.GE.AND P0, PT, R0, UR4, PT ;  /* 0x0000000400007c0c */ /* 0x000fda000bf06270 */
[----:B------:R-:W-:Y:S05]  /*0060*/  @P0 EXIT ;  /* 0x000000000000094d */ /* 0x000fea0003800000 */
[----:B------:R-:W0:Y:S01]  /*0070*/  LDC.64 R2, c[0x0][0x220] ;  /* 0x00008800ff027b82 */ /* 0x000e220000000a00 */
[----:B------:R-:W-:Y:S02]  /*0080*/  ULDC UR4, c[0x0][0x228] ;  /* 0x00008a0000047ab9 */ /* 0x000fe40000000800 */
[----:B------:R-:W-:Y:S01]  /*0090*/  IMAD R5, R0, UR4, RZ ;  /* 0x0000000400057c24 */ /* 0x000fe2000f8e02ff */
[----:B------:R-:W-:-:S03]  /*00a0*/  ULDC.64 UR4, c[0x0][0x208] ;  /* 0x0000820000047ab9 */ /* 0x000fc60000000a00 */
[----:B0-----:R-:W-:-:S06]  /*00b0*/  IMAD.WIDE R2, R5, 0x2, R2 ;  /* 0x0000000205027825 */ /* 0x001fcc00078e0202 */
[----:B------:R-:W2:Y:S02]  /*00c0*/  LDG.E.U16.CONSTANT R2, desc[UR4][R2.64] ;  /* 0x0000000402027981 */ /* 0x000ea4000c1e9500 */
[----:B--2---:R-:W-:-:S13]  /*00d0*/  ISETP.NE.AND P0, PT, R2, RZ, PT ;  /* 0x000000ff0200720c */ /* 0x004fda0003f05270 */
[----:B------:R-:W-:Y:S05]  /*00e0*/  @!P0 EXIT ;  /* 0x000000000000894d */ /* 0x000fea0003800000 */
[----:B------:R-:W0:Y:S01]  /*00f0*/  S2R R5, SR_CTAID.X ;  /* 0x0000000000057919 */ /* 0x000e220000002500 */
[----:B------:R-:W1:Y:S01]  /*0100*/  LDC.64 R2, c[0x0][0x210] ;  /* 0x00008400ff027b82 */ /* 0x000e620000000a00 */
[----:B------:R-:W-:Y:S01]  /*0110*/  ULDC UR6, c[0x0][0x21c] ;  /* 0x0000870000067ab9 */ /* 0x000fe20000000800 */
[----:B------:R-:W0:Y:S02]  /*0120*/  S2R R4, SR_TID.X ;  /* 0x0000000000047919 */ /* 0x000e240000002100 */
[----:B0-----:R-:W-:-:S05]  /*0130*/  LEA R5, R5, R4, 0x5 ;  /* 0x0000000405057211 */ /* 0x001fca00078e28ff */
[----:B------:R-:W-:-:S04]  /*0140*/  IMAD R5, R0, UR6, R5 ;  /* 0x0000000600057c24 */ /* 0x000fc8000f8e0205 */
[----:B-1----:R-:W-:-:S05]  /*0150*/  IMAD.WIDE R2, R5, 0x2, R2 ;  /* 0x0000000205027825 */ /* 0x002fca00078e0202 */
[----:B------:R-:W2:Y:S02]  /*0160*/  LDG.E.U16 R5, desc[UR4][R2.64] ;  /* 0x0000000402057981 */ /* 0x000ea4000c1e1500 */
[----:B--2---:R-:W-:Y:S01]  /*0170*/  HADD2.F32 R0, -RZ, -R5.H0_H0 ;  /* 0xa0000005ff007230 */ /* 0x004fe20000004100 */
[C---:B------:R-:W-:Y:S02]  /*0180*/  HSET2.BF.EQ.AND R6, -R5.reuse.H0_H0, 0.0226898193359375, 0.007297515869140625, PT ;  /* 0x25cf1f7905067433 */ /* 0x040fe40003802980 */
[----:B------:R-:W-:Y:S02]  /*0190*/  HSET2.BF.EQ.AND R7, -R5.H0_H0, -2.966796875, -2.615234375, PT ;  /* 0xc1efc13b05077433 */ /* 0x000fe40003802980 */
[----:B------:R-:W-:-:S06]  /*01a0*/  FFMA R0, R0, 1.4426950216293334961, -RZ ;  /* 0x3fb8aa3b00007823 */ /* 0x000fcc00000008ff */
[----:B------:R-:W0:Y:S02]  /*01b0*/  MUFU.EX2 R0, R0 ;  /* 0x0000000000007308 */ /* 0x000e240000000800 */
[----:B0-----:R-:W-:-:S05]  /*01c0*/  F2FP.F16.F32.PACK_AB R4, RZ, R0 ;  /* 0x00000000ff04723e */ /* 0x001fca00000000ff */
[----:B------:R-:W-:-:S04]  /*01d0*/  HFMA2 R4, R6.H0_H0, -0.0009765625, -0.0009765625, R4.H0_H0 ;  /* 0x9400940006047831 */ /* 0x000fc80000040804 */
[----:B------:R-:W-:-:S04]  /*01e0*/  HFMA2 R4, R6.H1_H1, -0.0009765625, -0.0009765625, R4.H0_H0 ;  /* 0x9400940006047831 */ /* 0x000fc80000040c04 */
[----:B------:R-:W-:-:S04]  /*01f0*/  HFMA2 R4, R7.H0_H0, 6.103515625e-05, 6.103515625e-05, R4.H0_H0 ;  /* 0x0400040007047831 */ /* 0x000fc80000040804 */
[----:B------:R-:W-:-:S04]  /*0200*/  HFMA2 R4, R7.H1_H1, 3.0517578125e-05, 3.0517578125e-05, R4.H0_H0 ;  /* 0x0200020007047831 */ /* 0x000fc80000040c04 */
[----:B------:R-:W-:-:S05]  /*0210*/  HADD2 R4, R4.H0_H0, 1, 1 ;  /* 0x3c003c0004047430 */ /* 0x000fca0000000800 */
[----:B------:R-:W-:-:S06]  /*0220*/  HADD2.F32 R4, -RZ, R4.H0_H0 ;  /* 0x20000004ff047230 */ /* 0x000fcc0000004100 */
[----:B------:R-:W0:Y:S02]  /*0230*/  MUFU.RCP R4, R4 ;  /* 0x0000000400047308 */ /* 0x000e240000001000 */
[----:B0-----:R-:W-:-:S05]  /*0240*/  F2FP.F16.F32.PACK_AB R0, RZ, R4 ;  /* 0x00000004ff00723e */ /* 0x001fca00000000ff */
[----:B------:R-:W-:-:S05]  /*0250*/  HMUL2 R0, R5.H0_H0, R0.H0_H0 ;  /* 0x2000000005007232 */ /* 0x000fca0000000800 */
[----:B------:R-:W-:Y:S01]  /*0260*/  STG.E.U16 desc[UR4][R2.64], R0 ;  /* 0x0000000002007986 */ /* 0x000fe2000c101504 */
[----:B------:R-:W-:Y:S05]  /*0270*/  EXIT ;  /* 0x000000000000794d */ /* 0x000fea0003800000 */
.L_x_0:
[----:B------:R-:W-:-:S00]  /*0280*/  BRA `(.L_x_0) ;  /* 0xfffffffc00fc7947 */ /* 0x000fc0000383ffff */
[----:B------:R-:W-:-:S00]  /*0290*/  NOP ;  /* 0x0000000000007918 */ /* 0x000fc00000000000 */
        /* <DEDUP_REMOVED lines=14> */
.L_x_33:


//--------------------- .text._Z10act_kernelILb0ELb0ELb0EEvP6__halfiiPKS0_i --------------------------
	.section	.text._Z10act_kernelILb0ELb0ELb0EEvP6__halfiiPKS0_i,"ax",@progbits
	.align	128
        .global         _Z10act_kernelILb0ELb0ELb0EEvP6__halfiiPKS0_i
        .type           _Z10act_kernelILb0ELb0ELb0EEvP6__halfiiPKS0_i,@function
        .size           _Z10act_kernelILb0ELb0ELb0EEvP6__halfiiPKS0_i,(.L_x_34 - _Z10act_kernelILb0ELb0ELb0EEvP6__halfiiPKS0_i)
        .other          _Z10act_kernelILb0ELb0ELb0EEvP6__halfiiPKS0_i,@"STO_CUDA_ENTRY STV_DEFAULT"
_Z10act_kernelILb0ELb0ELb0EEvP6__halfiiPKS0_i:
.text._Z10act_kernelILb0ELb0ELb0EEvP6__halfiiPKS0_i:
[----:B------:R-:W-:Y:S01]  /*0000*/  LDC R1, c[0x0][0x28] ;  /* 0x00000a00ff017b82 */ /* 0x000fe20000000800 */
[----:B------:R-:W0:Y:S01]  /*0010*/  S2R R0, SR_CTAID.Y ;  /* 0x0000000000007919 */ /* 0x000e220000002600 */
[----:B------:R-:W-:Y:S01]  /*0020*/  ULDC UR4, c[0x0][0x218] ;  /* 0x0000860000047ab9 */ /* 0x000fe20000000800 */
[----:B------:R-:W0:Y:S02]  /*0030*/  S2R R3, SR_TID.Y ;  /* 0x0000000000037919 */ /* 0x000e240000002200 */
[----:B0-----:R-:W-:-:S04]  /*0040*/  LEA R0, R0, R3, 0x2 ;  /* 0x0000000300007211 */ /* 0x001fc800078e10ff */
[----:B------:R-:W-:-:S13]  /*0050*/  ISETP.GE.AND P0, PT, R0, UR4, PT ;  /* 0x0000000400007c0c */ /* 0x000fda000bf06270 */
[----:B------:R-:W-:Y:S05]  /*0060*/  @P0 EXIT ;  /* 0x000000000000094d */ /* 0x000fea0003800000 */
[----:B------:R-:W0:Y:S01]  /*0070*/  S2R R5, SR_TID.X ;  /* 0x0000000000057919 */ /* 0x000e220000002100 */
[----:B------:R-:W1:Y:S01]  /*0080*/  LDC.64 R2, c[0x0][0x210] ;  /* 0x00008400ff027b82 */ /* 0x000e620000000a00 */
[----:B------:R-:W-:Y:S01]  /*0090*/  ULDC UR4, c[0x0][0x21c] ;  /* 0x0000870000047ab9 */ /* 0x000fe20000000800 */
[----:B------:R-:W0:Y:S02]  /*00a0*/  S2R R4, SR_CTAID.X ;  /* 0x0000000000047919 */ /* 0x000e240000002500 */
[----:B0-----:R-:W-:-:S05]  /*00b0*/  LEA R5, R4, R5, 0x5 ;  /* 0x0000000504057211 */ /* 0x001fca00078e28ff */
[----:B------:R-:W-:Y:S01]  /*00c0*/  IMAD R5, R0, UR4, R5 ;  /* 0x0000000400057c24 */ /* 0x000fe2000f8e0205 */
[----:B------:R-:W-:-:S03]  /*00d0*/  ULDC.64 UR4, c[0x0][0x208] ;  /* 0x0000820000047ab9 */ /* 0x000fc60000000a00 */
        /* <DEDUP_REMOVED lines=19> */
.L_x_1:
        /* <DEDUP_REMOVED lines=15> */
.L_x_34:


//--------------------- .text._Z10act_kernelILb1ELb1ELb0EEvP6__halfiiPKS0_i --------------------------
	.section	.text._Z10act_kernelILb1ELb1ELb0EEvP6__halfiiPKS0_i,"ax",@progbits
	.align	128
        .global         _Z10act_kernelILb1ELb1ELb0EEvP6__halfiiPKS0_i
        .type           _Z10act_kernelILb1ELb1ELb0EEvP6__halfiiPKS0_i,@function
        .size           _Z10act_kernelILb1ELb1ELb0EEvP6__halfiiPKS0_i,(.L_x_35 - _Z10act_kernelILb1ELb1ELb0EEvP6__halfiiPKS0_i)
        .other          _Z10act_kernelILb1ELb1ELb0EEvP6__halfiiPKS0_i,@"STO_CUDA_ENTRY STV_DEFAULT"
_Z10act_kernelILb1ELb1ELb0EEvP6__halfiiPKS0_i:
.text._Z10act_kernelILb1ELb1ELb0EEvP6__halfiiPKS0_i:
        /* <DEDUP_REMOVED lines=19> */
[----:B0-----:R-:W-:-:S04]  /*0130*/  LEA R2, R2, R3, 0x5 ;  /* 0x0000000302027211 */ /* 0x001fc800078e28ff */
[----:B------:R-:W-:-:S05]  /*0140*/  SHF.L.U32 R3, R2, 0x1, RZ ;  /* 0x0000000102037819 */ /* 0x000fca00000006ff */
[----:B------:R-:W-:-:S05]  /*0150*/  IMAD R3, R0, UR6, R3 ;  /* 0x0000000600037c24 */ /* 0x000fca000f8e0203 */
[----:B------:R-:W-:-:S04]  /*0160*/  LEA.HI R3, R3, R3, RZ, 0x1 ;  /* 0x0000000303037211 */ /* 0x000fc800078f08ff */
[----:B------:R-:W-:-:S05]  /*0170*/  SHF.R.S32.HI R3, RZ, 0x1, R3 ;  /* 0x00000001ff037819 */ /* 0x000fca0000011403 */
[----:B-1----:R-:W-:-:S05]  /*0180*/  IMAD.WIDE R4, R3, 0x4, R4 ;  /* 0x0000000403047825 */ /* 0x002fca00078e0204 */
[----:B------:R-:W2:Y:S02]  /*0190*/  LDG.E R3, desc[UR4][R4.64] ;  /* 0x0000000404037981 */ /* 0x000ea4000c1e1900 */
[--C-:B--2---:R-:W-:Y:S01]  /*01a0*/  HADD2.F32 R0, -RZ, -R3.reuse.H0_H0 ;  /* 0xa0000003ff007230 */ /* 0x104fe20000004100 */
[----:B------:R-:W-:Y:S01]  /*01b0*/  HSET2.BF.EQ.AND R6, -R3, 0.007297515869140625, 0.007297515869140625, PT ;  /* 0x1f791f7903067433 */ /* 0x000fe20003802180 */
[----:B------:R-:W-:-:S03]  /*01c0*/  HADD2.F32 R2, -RZ, -R3.H1_H1 ;  /* 0xb0000003ff027230 */ /* 0x000fc60000004100 */
[----:B------:R-:W-:Y:S02]  /*01d0*/  FFMA R0, R0, 1.4426950216293334961, -RZ ;  /* 0x3fb8aa3b00007823 */ /* 0x000fe400000008ff */
[----:B------:R-:W-:-:S04]  /*01e0*/  FFMA R2, R2, 1.4426950216293334961, -RZ ;  /* 0x3fb8aa3b02027823 */ /* 0x000fc800000008ff */
[----:B------:R-:W-:Y:S08]  /*01f0*/  MUFU.EX2 R0, R0 ;  /* 0x0000000000007308 */ /* 0x000ff00000000800 */
[----:B------:R-:W0:Y:S02]  /*0200*/  MUFU.EX2 R7, R2 ;  /* 0x0000000200077308 */ /* 0x000e240000000800 */
[----:B0-----:R-:W-:-:S02]  /*0210*/  F2FP.F16.F32.PACK_AB R8, R7, R0 ;  /* 0x000000000708723e */ /* 0x001fc400000000ff */
[----:B------:R-:W-:-:S04]  /*0220*/  HSET2.BF.EQ.AND R7, -R3, 0.0226898193359375, 0.0226898193359375, PT ;  /* 0x25cf25cf03077433 */ /* 0x000fc80003802180 */
[----:B------:R-:W-:Y:S01]  /*0230*/  HFMA2.MMA R6, R6, -0.0009765625, -0.0009765625, R8 ;  /* 0x9400940006067835 */ /* 0x000fe20000000008 */
[----:B------:R-:W-:-:S09]  /*0240*/  HSET2.BF.EQ.AND R8, -R3, -2.615234375, -2.615234375, PT ;  /* 0xc13bc13b03087433 */ /* 0x000fd20003802180 */
[----:B------:R-:W-:Y:S01]  /*0250*/  HFMA2 R6, R7, -0.0009765625, -0.0009765625, R6 ;  /* 0x9400940007067831 */ /* 0x000fe20000000006 */
[----:B------:R-:W-:-:S05]  /*0260*/  HSET2.BF.EQ.AND R7, -R3, -2.966796875, -2.966796875, PT ;  /* 0xc1efc1ef03077433 */ /* 0x000fca0003802180 */
[----:B------:R-:W-:-:S10]  /*0270*/  HFMA2.MMA R6, R8, 6.103515625e-05, 6.103515625e-05, R6 ;  /* 0x0400040008067835 */ /* 0x000fd40000000006 */
[----:B------:R-:W-:-:S04]  /*0280*/  HFMA2 R6, R7, 3.0517578125e-05, 3.0517578125e-05, R6 ;  /* 0x0200020007067831 */ /* 0x000fc80000000006 */
[----:B------:R-:W-:-:S05]  /*0290*/  HADD2 R6, R6, 1, 1 ;  /* 0x3c003c0006067430 */ /* 0x000fca0000000000 */
[--C-:B------:R-:W-:Y:S02]  /*02a0*/  HADD2.F32 R0, -RZ, R6.reuse.H0_H0 ;  /* 0x20000006ff007230 */ /* 0x100fe40000004100 */
[----:B------:R-:W-:-:S04]  /*02b0*/  HADD2.F32 R6, -RZ, R6.H1_H1 ;  /* 0x30000006ff067230 */ /* 0x000fc80000004100 */
[----:B------:R-:W-:Y:S08]  /*02c0*/  MUFU.RCP R0, R0 ;  /* 0x0000000000007308 */ /* 0x000ff00000001000 */
[----:B------:R-:W0:Y:S02]  /*02d0*/  MUFU.RCP R7, R6 ;  /* 0x0000000600077308 */ /* 0x000e240000001000 */
[----:B0-----:R-:W-:-:S05]  /*02e0*/  F2FP.F16.F32.PACK_AB R7, R7, R0 ;  /* 0x000000000707723e */ /* 0x001fca00000000ff */
[----:B------:R-:W-:-:S05]  /*02f0*/  HMUL2 R3, R3, R7 ;  /* 0x0000000703037232 */ /* 0x000fca0000000000 */
[----:B------:R-:W-:Y:S01]  /*0300*/  STG.E desc[UR4][R4.64], R3 ;  /* 0x0000000304007986 */ /* 0x000fe2000c101904 */
[----:B------:R-:W-:Y:S05]  /*0310*/  EXIT ;  /* 0x000000000000794d */ /* 0x000fea0003800000 */
.L_x_2:
        /* <DEDUP_REMOVED lines=14> */
.L_x_35:


//--------------------- .text._Z10act_kernelILb1ELb0ELb0EEvP6__halfiiPKS0_i --------------------------
	.section	.text._Z10act_kernelILb1ELb0ELb0EEvP6__halfiiPKS0_i,"ax",@progbits
	.align	128
        .global         _Z10act_kernelILb1ELb0ELb0EEvP6__halfiiPKS0_i
        .type           _Z10act_kernelILb1ELb0ELb0EEvP6__halfiiPKS0_i,@function
        .size           _Z10act_kernelILb1ELb0ELb0EEvP6__halfiiPKS0_i,(.L_x_36 - _Z10act_kernelILb1ELb0ELb0EEvP6__halfiiPKS0_i)
        .other          _Z10act_kernelILb1ELb0ELb0EEvP6__halfiiPKS0_i,@"STO_CUDA_ENTRY STV_DEFAULT"
_Z10act_kernelILb1ELb0ELb0EEvP6__halfiiPKS0_i:
.text._Z10act_kernelILb1ELb0ELb0EEvP6__halfiiPKS0_i:
        /* <DEDUP_REMOVED lines=11> */
[----:B0-----:R-:W-:-:S04]  /*00b0*/  LEA R2, R3, R2, 0x5 ;  /* 0x0000000203027211 */ /* 0x001fc800078e28ff */
[----:B------:R-:W-:-:S05]  /*00c0*/  SHF.L.U32 R3, R2, 0x1, RZ ;  /* 0x0000000102037819 */ /* 0x000fca00000006ff */
[----:B------:R-:W-:Y:S01]  /*00d0*/  IMAD R3, R0, UR4, R3 ;  /* 0x0000000400037c24 */ /* 0x000fe2000f8e0203 */
[----:B------:R-:W-:-:S04]  /*00e0*/  ULDC.64 UR4, c[0x0][0x208] ;  /* 0x0000820000047ab9 */ /* 0x000fc80000000a00 */
        /* <DEDUP_REMOVED lines=28> */
.L_x_3:
        /* <DEDUP_REMOVED lines=13> */
.L_x_36:


//--------------------- .text._Z10act_kernelILb0ELb1ELb1EEvP6__halfiiPKS0_i --------------------------
	.section	.text._Z10act_kernelILb0ELb1ELb1EEvP6__halfiiPKS0_i,"ax",@progbits
	.align	128
        .global         _Z10act_kernelILb0ELb1ELb1EEvP6__halfiiPKS0_i
        .type           _Z10act_kernelILb0ELb1ELb1EEvP6__halfiiPKS0_i,@function
        .size           _Z10act_kernelILb0ELb1ELb1EEvP6__halfiiPKS0_i,(.L_x_37 - _Z10act_kernelILb0ELb1ELb1EEvP6__halfiiPKS0_i)
        .other          _Z10act_kernelILb0ELb1ELb1EEvP6__halfiiPKS0_i,@"STO_CUDA_ENTRY STV_DEFAULT"
_Z10act_kernelILb0ELb1ELb1EEvP6__halfiiPKS0_i:
.text._Z10act_kernelILb0ELb1ELb1EEvP6__halfiiPKS0_i:
        /* <DEDUP_REMOVED lines=22> */
[----:B------:R-:W2:Y:S01]  /*0160*/  LDG.E.U16 R0, desc[UR4][R2.64] ;  /* 0x0000000402007981 */ /* 0x000ea2000c1e1500 */
[----:B------:R-:W-:Y:S01]  /*0170*/  UMOV UR6, 0xf0000000 ;  /* 0xf000000000067882 */ /* 0x000fe20000000000 */
[----:B------:R-:W-:Y:S01]  /*0180*/  UMOV UR7, 0x380fffff ;  /* 0x380fffff00077882 */ /* 0x000fe20000000000 */
[----:B--2---:R-:W-:-:S05]  /*0190*/  HADD2.F32 R0, -RZ, R0.H0_H0 ;  /* 0x20000000ff007230 */ /* 0x004fca0000004100 */
[----:B------:R-:W-:-:S04]  /*01a0*/  FMUL.FTZ R5, R0, 0.044714998453855514526 ;  /* 0x3d37271300057820 */ /* 0x000fc80000410000 */
[----:B------:R-:W-:-:S04]  /*01b0*/  FMUL.FTZ R5, R0, R5 ;  /* 0x0000000500057220 */ /* 0x000fc80000410000 */
[C---:B------:R-:W-:Y:S01]  /*01c0*/  FFMA.FTZ R5, R0.reuse, R5, R0 ;  /* 0x0000000500057223 */ /* 0x040fe20000010000 */
[----:B------:R-:W-:-:S03]  /*01d0*/  FMUL.FTZ R0, R0, 0.5 ;  /* 0x3f00000000007820 */ /* 0x000fc60000410000 */
[----:B------:R-:W-:Y:S02]  /*01e0*/  FMUL.FTZ R8, R5, 0.79788458347320556641 ;  /* 0x3f4c422a05087820 */ /* 0x000fe40000410000 */
[----:B------:R-:W-:Y:S08]  /*01f0*/  F2F.F64.F32 R4, R0 ;  /* 0x0000000000047310 */ /* 0x000ff00000201800 */
[----:B------:R-:W0:Y:S02]  /*0200*/  MUFU.TANH R8, R8 ;  /* 0x0000000800087308 */ /* 0x000e240000002400 */
[----:B0-----:R-:W-:-:S06]  /*0210*/  FMUL.FTZ R9, R8, 1 ;  /* 0x3f80000008097820 */ /* 0x001fcc0000410000 */
[----:B------:R-:W0:Y:S02]  /*0220*/  F2F.F64.F32 R6, R9 ;  /* 0x0000000900067310 */ /* 0x000e240000201800 */
[----:B0-----:R-:W-:-:S08]  /*0230*/  DADD R6, R6, 1 ;  /* 0x3ff0000006067429 */ /* 0x001fd00000000000 */
[----:B------:R-:W-:-:S06]  /*0240*/  DMUL R4, R4, R6 ;  /* 0x0000000604047228 */ /* 0x000fcc0000000000 */
[----:B------:R-:W0:Y:S02]  /*0250*/  F2F.F32.F64 R6, R4 ;  /* 0x0000000400067310 */ /* 0x000e240000301000 */
[----:B------:R-:W-:-:S14]  /*0260*/  DSETP.GEU.AND P0, PT, |R4|, UR6, PT ;  /* 0x0000000604007e2a */ /* 0x000fdc000bf0e200 */
[----:B0-----:R-:W-:-:S05]  /*0270*/  @!P0 FMUL R6, R6, 1.175494350822287508e-38 ;  /* 0x0080000006068820 */ /* 0x001fca0000400000 */
[----:B------:R-:W-:-:S05]  /*0280*/  F2FP.F16.F32.PACK_AB R6, RZ, R6 ;  /* 0x00000006ff06723e */ /* 0x000fca00000000ff */
[----:B------:R-:W-:Y:S01]  /*0290*/  STG.E.U16 desc[UR4][R2.64], R6 ;  /* 0x0000000602007986 */ /* 0x000fe2000c101504 */
[----:B------:R-:W-:Y:S05]  /*02a0*/  EXIT ;  /* 0x000000000000794d */ /* 0x000fea0003800000 */
.L_x_4:
        /* <DEDUP_REMOVED lines=13> */
.L_x_37:


//--------------------- .text._Z10act_kernelILb0ELb0ELb1EEvP6__halfiiPKS0_i --------------------------
	.section	.text._Z10act_kernelILb0ELb0ELb1EEvP6__halfiiPKS0_i,"ax",@progbits
	.align	128
        .global         _Z10act_kernelILb0ELb0ELb1EEvP6__halfiiPKS0_i
        .type           _Z10act_kernelILb0ELb0ELb1EEvP6__halfiiPKS0_i,@function
        .size           _Z10act_kernelILb0ELb0ELb1EEvP6__halfiiPKS0_i,(.L_x_38 - _Z10act_kernelILb0ELb0ELb1EEvP6__halfiiPKS0_i)
        .other          _Z10act_kernelILb0ELb0ELb1EEvP6__halfiiPKS0_i,@"STO_CUDA_ENTRY STV_DEFAULT"
_Z10act_kernelILb0ELb0ELb1EEvP6__halfiiPKS0_i:
.text._Z10act_kernelILb0ELb0ELb1EEvP6__halfiiPKS0_i:
        /* <DEDUP_REMOVED lines=36> */
.L_x_5:
        /* <DEDUP_REMOVED lines=12> */
.L_x_38:


//--------------------- .text._Z10act_kernelILb1ELb1ELb1EEvP6__halfiiPKS0_i --------------------------
	.section	.text._Z10act_kernelILb1ELb1ELb1EEvP6__halfiiPKS0_i,"ax",@progbits
	.align	128
        .global         _Z10act_kernelILb1ELb1ELb1EEvP6__halfiiPKS0_i
        .type           _Z10act_kernelILb1ELb1ELb1EEvP6__halfiiPKS0_i,@function
        .size           _Z10act_kernelILb1ELb1ELb1EEvP6__halfiiPKS0_i,(.L_x_39 - _Z10act_kernelILb1ELb1ELb1EEvP6__halfiiPKS0_i)
        .other          _Z10act_kernelILb1ELb1ELb1EEvP6__halfiiPKS0_i,@"STO_CUDA_ENTRY STV_DEFAULT"
_Z10act_kernelILb1ELb1ELb1EEvP6__halfiiPKS0_i:
.text._Z10act_kernelILb1ELb1ELb1EEvP6__halfiiPKS0_i:
        /* <DEDUP_REMOVED lines=25> */
[----:B------:R-:W2:Y:S01]  /*0190*/  LDG.E R0, desc[UR4][R2.64] ;  /* 0x0000000402007981 */ /* 0x000ea2000c1e1900 */
[----:B------:R-:W-:Y:S01]  /*01a0*/  UMOV UR6, 0xf0000000 ;  /* 0xf000000000067882 */ /* 0x000fe20000000000 */
[----:B------:R-:W-:Y:S01]  /*01b0*/  UMOV UR7, 0x380fffff ;  /* 0x380fffff00077882 */ /* 0x000fe20000000000 */
[--C-:B--2---:R-:W-:Y:S02]  /*01c0*/  HADD2.F32 R4, -RZ, R0.reuse.H0_H0 ;  /* 0x20000000ff047230 */ /* 0x104fe40000004100 */
[----:B------:R-:W-:-:S03]  /*01d0*/  HADD2.F32 R8, -RZ, R0.H1_H1 ;  /* 0x30000000ff087230 */ /* 0x000fc60000004100 */
[C---:B------:R-:W-:Y:S01]  /*01e0*/  FMUL.FTZ R5, R4.reuse, 0.044714998453855514526 ;  /* 0x3d37271304057820 */ /* 0x040fe20000410000 */
[----:B------:R-:W-:Y:S01]  /*01f0*/  FMUL.FTZ R12, R4, 0.5 ;  /* 0x3f000000040c7820 */ /* 0x000fe20000410000 */
[C---:B------:R-:W-:Y:S01]  /*0200*/  FMUL.FTZ R7, R8.reuse, 0.044714998453855514526 ;  /* 0x3d37271308077820 */ /* 0x040fe20000410000 */
[----:B------:R-:W-:Y:S01]  /*0210*/  FMUL.FTZ R15, R8, 0.5 ;  /* 0x3f000000080f7820 */ /* 0x000fe20000410000 */
[----:B------:R-:W-:Y:S02]  /*0220*/  FMUL.FTZ R5, R4, R5 ;  /* 0x0000000504057220 */ /* 0x000fe40000410000 */
[----:B------:R-:W-:Y:S02]  /*0230*/  FMUL.FTZ R7, R8, R7 ;  /* 0x0000000708077220 */ /* 0x000fe40000410000 */
[----:B------:R-:W-:Y:S02]  /*0240*/  FFMA.FTZ R5, R4, R5, R4 ;  /* 0x0000000504057223 */ /* 0x000fe40000010004 */
[----:B------:R-:W-:-:S02]  /*0250*/  FFMA.FTZ R7, R8, R7, R8 ;  /* 0x0000000708077223 */ /* 0x000fc40000010008 */
[----:B------:R-:W-:Y:S01]  /*0260*/  FMUL.FTZ R0, R5, 0.79788458347320556641 ;  /* 0x3f4c422a05007820 */ /* 0x000fe20000410000 */
[----:B------:R-:W-:Y:S01]  /*0270*/  F2F.F64.F32 R8, R15 ;  /* 0x0000000f00087310 */ /* 0x000fe20000201800 */
[----:B------:R-:W-:-:S07]  /*0280*/  FMUL.FTZ R14, R7, 0.79788458347320556641 ;  /* 0x3f4c422a070e7820 */ /* 0x000fce0000410000 */
[----:B------:R-:W0:Y:S08]  /*0290*/  MUFU.TANH R0, R0 ;  /* 0x0000000000007308 */ /* 0x000e300000002400 */
[----:B------:R-:W1:Y:S08]  /*02a0*/  MUFU.TANH R14, R14 ;  /* 0x0000000e000e7308 */ /* 0x000e700000002400 */
[----:B------:R-:W-:Y:S01]  /*02b0*/  F2F.F64.F32 R4, R12 ;  /* 0x0000000c00047310 */ /* 0x000fe20000201800 */
[----:B0-----:R-:W-:-:S07]  /*02c0*/  FMUL.FTZ R13, R0, 1 ;  /* 0x3f800000000d7820 */ /* 0x001fce0000410000 */
[----:B------:R-:W0:Y:S01]  /*02d0*/  F2F.F64.F32 R6, R13 ;  /* 0x0000000d00067310 */ /* 0x000e220000201800 */
[----:B-1----:R-:W-:-:S07]  /*02e0*/  FMUL.FTZ R16, R14, 1 ;  /* 0x3f8000000e107820 */ /* 0x002fce0000410000 */
[----:B------:R-:W1:Y:S01]  /*02f0*/  F2F.F64.F32 R10, R16 ;  /* 0x00000010000a7310 */ /* 0x000e620000201800 */
[----:B0-----:R-:W-:Y:S02]  /*0300*/  DADD R6, R6, 1 ;  /* 0x3ff0000006067429 */ /* 0x001fe40000000000 */
[----:B-1----:R-:W-:-:S06]  /*0310*/  DADD R10, R10, 1 ;  /* 0x3ff000000a0a7429 */ /* 0x002fcc0000000000 */
[----:B------:R-:W-:Y:S02]  /*0320*/  DMUL R4, R4, R6 ;  /* 0x0000000604047228 */ /* 0x000fe40000000000 */
[----:B------:R-:W-:-:S04]  /*0330*/  DMUL R8, R8, R10 ;  /* 0x0000000a08087228 */ /* 0x000fc80000000000 */
[----:B------:R-:W0:Y:S02]  /*0340*/  F2F.F32.F64 R0, R4 ;  /* 0x0000000400007310 */ /* 0x000e240000301000 */
[----:B------:R-:W-:Y:S02]  /*0350*/  DSETP.GEU.AND P0, PT, |R4|, UR6, PT ;  /* 0x0000000604007e2a */ /* 0x000fe4000bf0e200 */
[----:B------:R-:W-:-:S04]  /*0360*/  DSETP.GEU.AND P1, PT, |R8|, UR6, PT ;  /* 0x0000000608007e2a */ /* 0x000fc8000bf2e200 */
[----:B------:R-:W1:Y:S08]  /*0370*/  F2F.F32.F64 R7, R8 ;  /* 0x0000000800077310 */ /* 0x000e700000301000 */
[----:B0-----:R-:W-:Y:S02]  /*0380*/  @!P0 FMUL R0, R0, 1.175494350822287508e-38 ;  /* 0x0080000000008820 */ /* 0x001fe40000400000 */
[----:B-1----:R-:W-:-:S05]  /*0390*/  @!P1 FMUL R7, R7, 1.175494350822287508e-38 ;  /* 0x0080000007079820 */ /* 0x002fca0000400000 */
[----:B------:R-:W-:-:S05]  /*03a0*/  F2FP.F16.F32.PACK_AB R7, R7, R0 ;  /* 0x000000000707723e */ /* 0x000fca00000000ff */
[----:B------:R-:W-:Y:S01]  /*03b0*/  STG.E desc[UR4][R2.64], R7 ;  /* 0x0000000702007986 */ /* 0x000fe2000c101904 */
[----:B------:R-:W-:Y:S05]  /*03c0*/  EXIT ;  /* 0x000000000000794d */ /* 0x000fea0003800000 */
.L_x_6:
        /* <DEDUP_REMOVED lines=11> */
.L_x_39:


//--------------------- .text._Z10act_kernelILb1ELb0ELb1EEvP6__halfiiPKS0_i --------------------------
	.section	.text._Z10act_kernelILb1ELb0ELb1EEvP6__halfiiPKS0_i,"ax",@progbits
	.align	128
        .global         _Z10act_kernelILb1ELb0ELb1EEvP6__halfiiPKS0_i
        .type           _Z10act_kernelILb1ELb0ELb1EEvP6__halfiiPKS0_i,@function
        .size           _Z10act_kernelILb1ELb0ELb1EEvP6__halfiiPKS0_i,(.L_x_40 - _Z10act_kernelILb1ELb0ELb1EEvP6__halfiiPKS0_i)
        .other          _Z10act_kernelILb1ELb0ELb1EEvP6__halfiiPKS0_i,@"STO_CUDA_ENTRY STV_DEFAULT"
_Z10act_kernelILb1ELb0ELb1EEvP6__halfiiPKS0_i:
.text._Z10act_kernelILb1ELb0ELb1EEvP6__halfiiPKS0_i:
        /* <DEDUP_REMOVED lines=54> */
.L_x_7:
        /* <DEDUP_REMOVED lines=10> */
.L_x_40:


//--------------------- .text._Z14act_mul_kernelILb0ELb1ELb0EEvP6__halfPKS0_iiS3_i --------------------------
	.section	.text._Z14act_mul_kernelILb0ELb1ELb0EEvP6__halfPKS0_iiS3_i,"ax",@progbits
	.align	128
        .global         _Z14act_mul_kernelILb0ELb1ELb0EEvP6__halfPKS0_iiS3_i
        .type           _Z14act_mul_kernelILb0ELb1ELb0EEvP6__halfPKS0_iiS3_i,@function
        .size           _Z14act_mul_kernelILb0ELb1ELb0EEvP6__halfPKS0_iiS3_i,(.L_x_41 - _Z14act_mul_kernelILb0ELb1ELb0EEvP6__halfPKS0_iiS3_i)
        .other          _Z14act_mul_kernelILb0ELb1ELb0EEvP6__halfPKS0_iiS3_i,@"STO_CUDA_ENTRY STV_DEFAULT"
_Z14act_mul_kernelILb0ELb1ELb0EEvP6__halfPKS0_iiS3_i:
.text._Z14act_mul_kernelILb0ELb1ELb0EEvP6__halfPKS0_iiS3_i:
        /* <DEDUP_REMOVED lines=20> */
[----:B------:R-:W-:Y:S02]  /*0140*/  IMAD R7, R0, UR6, R5 ;  /* 0x0000000600077c24 */ /* 0x000fe4000f8e0205 */
[----:B------:R-:W0:Y:S02]  /*0150*/  LDC.64 R4, c[0x0][0x218] ;  /* 0x00008600ff047b82 */ /* 0x000e240000000a00 */
[----:B-1----:R-:W-:-:S05]  /*0160*/  IMAD.WIDE R2, R7, 0x2, R2 ;  /* 0x0000000207027825 */ /* 0x002fca00078e0202 */
[----:B------:R-:W2:Y:S01]  /*0170*/  LDG.E.U16 R9, desc[UR4][R2.64] ;  /* 0x0000000402097981 */ /* 0x000ea2000c1e1500 */
[----:B0-----:R-:W-:-:S06]  /*0180*/  IMAD.WIDE R4, R7, 0x2, R4 ;  /* 0x0000000207047825 */ /* 0x001fcc00078e0204 */
[----:B------:R-:W3:Y:S01]  /*0190*/  LDG.E.U16.CONSTANT R5, desc[UR4][R4.64] ;  /* 0x0000000404057981 */ /* 0x000ee2000c1e9500 */
        /* <DEDUP_REMOVED lines=14> */
[----:B------:R-:W-:-:S04]  /*0280*/  HMUL2 R0, R9.H0_H0, R0.H0_H0 ;  /* 0x2000000009007232 */ /* 0x000fc80000000800 */
[----:B---3--:R-:W-:-:S05]  /*0290*/  HMUL2 R0, R0.H0_H0, R5.H0_H0 ;  /* 0x2000000500007232 */ /* 0x008fca0000000800 */
[----:B------:R-:W-:Y:S01]  /*02a0*/  STG.E.U16 desc[UR4][R2.64], R0 ;  /* 0x0000000002007986 */ /* 0x000fe2000c101504 */
[----:B------:R-:W-:Y:S05]  /*02b0*/  EXIT ;  /* 0x000000000000794d */ /* 0x000fea0003800000 */
.L_x_8:
        /* <DEDUP_REMOVED lines=12> */
.L_x_41:


//--------------------- .text._Z14act_mul_kernelILb0ELb0ELb0EEvP6__halfPKS0_iiS3_i --------------------------
	.section	.text._Z14act_mul_kernelILb0ELb0ELb0EEvP6__halfPKS0_iiS3_i,"ax",@progbits
	.align	128
        .global         _Z14act_mul_kernelILb0ELb0ELb0EEvP6__halfPKS0_iiS3_i
        .type           _Z14act_mul_kernelILb0ELb0ELb0EEvP6__halfPKS0_iiS3_i,@function
        .size           _Z14act_mul_kernelILb0ELb0ELb0EEvP6__halfPKS0_iiS3_i,(.L_x_42 - _Z14act_mul_kernelILb0ELb0ELb0EEvP6__halfPKS0_iiS3_i)
        .other          _Z14act_mul_kernelILb0ELb0ELb0EEvP6__halfPKS0_iiS3_i,@"STO_CUDA_ENTRY STV_DEFAULT"
_Z14act_mul_kernelILb0ELb0ELb0EEvP6__halfPKS0_iiS3_i:
.text._Z14act_mul_kernelILb0ELb0ELb0EEvP6__halfPKS0_iiS3_i:
        /* <DEDUP_REMOVED lines=13> */
[----:B------:R-:W-:Y:S01]  /*00d0*/  ULDC.64 UR4, c[0x0][0x208] ;  /* 0x0000820000047ab9 */ /* 0x000fe20000000a00 */
        /* <DEDUP_REMOVED lines=23> */
.L_x_9:
        /* <DEDUP_REMOVED lines=11> */
.L_x_42:


//--------------------- .text._Z14act_mul_kernelILb1ELb1ELb0EEvP6__halfPKS0_iiS3_i --------------------------
	.section	.text._Z14act_mul_kernelILb1ELb1ELb0EEvP6__halfPKS0_iiS3_i,"ax",@progbits
	.align	128
        .global         _Z14act_mul_kernelILb1ELb1ELb0EEvP6__halfPKS0_iiS3_i
        .type           _Z14act_mul_kernelILb1ELb1ELb0EEvP6__halfPKS0_iiS3_i,@function
        .size           _Z14act_mul_kernelILb1ELb1ELb0EEvP6__halfPKS0_iiS3_i,(.L_x_43 - _Z14act_mul_kernelILb1ELb1ELb0EEvP6__halfPKS0_iiS3_i)
        .other          _Z14act_mul_kernelILb1ELb1ELb0EEvP6__halfPKS0_iiS3_i,@"STO_CUDA_ENTRY STV_DEFAULT"
_Z14act_mul_kernelILb1ELb1ELb0EEvP6__halfPKS0_iiS3_i:
.text._Z14act_mul_kernelILb1ELb1ELb0EEvP6__halfPKS0_iiS3_i:
        /* <DEDUP_REMOVED lines=18> */
[----:B------:R-:W0:Y:S06]  /*0120*/  S2R R3, SR_TID.X ;  /* 0x0000000000037919 */ /* 0x000e2c0000002100 */
[----:B------:R-:W2:Y:S01]  /*0130*/  LDC.64 R6, c[0x0][0x218] ;  /* 0x00008600ff067b82 */ /* 0x000ea20000000a00 */
[----:B0-----:R-:W-:-:S04]  /*0140*/  LEA R2, R2, R3, 0x5 ;  /* 0x0000000302027211 */ /* 0x001fc800078e28ff */
[----:B------:R-:W-:-:S05]  /*0150*/  SHF.L.U32 R3, R2, 0x1, RZ ;  /* 0x0000000102037819 */ /* 0x000fca00000006ff */
[----:B------:R-:W-:-:S05]  /*0160*/  IMAD R3, R0, UR6, R3 ;  /* 0x0000000600037c24 */ /* 0x000fca000f8e0203 */
[----:B------:R-:W-:-:S04]  /*0170*/  LEA.HI R3, R3, R3, RZ, 0x1 ;  /* 0x0000000303037211 */ /* 0x000fc800078f08ff */
[----:B------:R-:W-:-:S05]  /*0180*/  SHF.R.S32.HI R9, RZ, 0x1, R3 ;  /* 0x00000001ff097819 */ /* 0x000fca0000011403 */
[----:B-1----:R-:W-:-:S05]  /*0190*/  IMAD.WIDE R4, R9, 0x4, R4 ;  /* 0x0000000409047825 */ /* 0x002fca00078e0204 */
[----:B------:R-:W3:Y:S01]  /*01a0*/  LDG.E R3, desc[UR4][R4.64] ;  /* 0x0000000404037981 */ /* 0x000ee2000c1e1900 */
[----:B--2---:R-:W-:-:S06]  /*01b0*/  IMAD.WIDE R6, R9, 0x4, R6 ;  /* 0x0000000409067825 */ /* 0x004fcc00078e0206 */
[----:B------:R0:W2:Y:S01]  /*01c0*/  LDG.E.CONSTANT R6, desc[UR4][R6.64] ;  /* 0x0000000406067981 */ /* 0x0000a2000c1e9900 */
[--C-:B---3--:R-:W-:Y:S01]  /*01d0*/  HADD2.F32 R0, -RZ, -R3.reuse.H0_H0 ;  /* 0xa0000003ff007230 */ /* 0x108fe20000004100 */
[C---:B0-----:R-:W-:Y:S01]  /*01e0*/  HSET2.BF.EQ.AND R7, -R3.reuse, 0.007297515869140625, 0.007297515869140625, PT ;  /* 0x1f791f7903077433 */ /* 0x041fe20003802180 */
[----:B------:R-:W-:Y:S01]  /*01f0*/  HADD2.F32 R2, -RZ, -R3.H1_H1 ;  /* 0xb0000003ff027230 */ /* 0x000fe20000004100 */
[----:B------:R-:W-:Y:S02]  /*0200*/  HSET2.BF.EQ.AND R8, -R3, 0.0226898193359375, 0.0226898193359375, PT ;  /* 0x25cf25cf03087433 */ /* 0x000fe40003802180 */
[----:B------:R-:W-:Y:S02]  /*0210*/  FFMA R0, R0, 1.4426950216293334961, -RZ ;  /* 0x3fb8aa3b00007823 */ /* 0x000fe400000008ff */
[----:B------:R-:W-:-:S04]  /*0220*/  FFMA R2, R2, 1.4426950216293334961, -RZ ;  /* 0x3fb8aa3b02027823 */ /* 0x000fc800000008ff */
[----:B------:R-:W-:Y:S08]  /*0230*/  MUFU.EX2 R0, R0 ;  /* 0x0000000000007308 */ /* 0x000ff00000000800 */
[----:B------:R-:W0:Y:S02]  /*0240*/  MUFU.EX2 R9, R2 ;  /* 0x0000000200097308 */ /* 0x000e240000000800 */
[----:B0-----:R-:W-:-:S06]  /*0250*/  F2FP.F16.F32.PACK_AB R9, R9, R0 ;  /* 0x000000000909723e */ /* 0x001fcc00000000ff */
        /* <DEDUP_REMOVED lines=12> */
[----:B------:R-:W-:-:S06]  /*0320*/  HMUL2 R3, R3, R2 ;  /* 0x0000000203037232 */ /* 0x000fcc0000000000 */
[----:B--2---:R-:W-:-:S07]  /*0330*/  HFMA2.MMA R3, R3, R6, -RZ ;  /* 0x0000000603037235 */ /* 0x004fce00001000ff */
[----:B------:R-:W-:Y:S01]  /*0340*/  STG.E desc[UR4][R4.64], R3 ;  /* 0x0000000304007986 */ /* 0x000fe2000c101904 */
[----:B------:R-:W-:Y:S05]  /*0350*/  EXIT ;  /* 0x000000000000794d */ /* 0x000fea0003800000 */
.L_x_10:
        /* <DEDUP_REMOVED lines=10> */
.L_x_43:


//--------------------- .text._Z14act_mul_kernelILb1ELb0ELb0EEvP6__halfPKS0_iiS3_i --------------------------
	.section	.text._Z14act_mul_kernelILb1ELb0ELb0EEvP6__halfPKS0_iiS3_i,"ax",@progbits
	.align	128
        .global         _Z14act_mul_kernelILb1ELb0ELb0EEvP6__halfPKS0_iiS3_i
        .type           _Z14act_mul_kernelILb1ELb0ELb0EEvP6__halfPKS0_iiS3_i,@function
        .size           _Z14act_mul_kernelILb1ELb0ELb0EEvP6__halfPKS0_iiS3_i,(.L_x_44 - _Z14act_mul_kernelILb1ELb0ELb0EEvP6__halfPKS0_iiS3_i)
        .other          _Z14act_mul_kernelILb1ELb0ELb0EEvP6__halfPKS0_iiS3_i,@"STO_CUDA_ENTRY STV_DEFAULT"
_Z14act_mul_kernelILb1ELb0ELb0EEvP6__halfPKS0_iiS3_i:
.text._Z14act_mul_kernelILb1ELb0ELb0EEvP6__halfPKS0_iiS3_i:
        /* <DEDUP_REMOVED lines=10> */
[----:B------:R-:W0:Y:S06]  /*00a0*/  S2R R3, SR_CTAID.X ;  /* 0x0000000000037919 */ /* 0x000e2c0000002500 */
[----:B------:R-:W2:Y:S01]  /*00b0*/  LDC.64 R6, c[0x0][0x218] ;  /* 0x00008600ff067b82 */ /* 0x000ea20000000a00 */
[----:B0-----:R-:W-:-:S04]  /*00c0*/  LEA R2, R3, R2, 0x5 ;  /* 0x0000000203027211 */ /* 0x001fc800078e28ff */
[----:B------:R-:W-:-:S05]  /*00d0*/  SHF.L.U32 R3, R2, 0x1, RZ ;  /* 0x0000000102037819 */ /* 0x000fca00000006ff */
[----:B------:R-:W-:Y:S01]  /*00e0*/  IMAD R3, R0, UR4, R3 ;  /* 0x0000000400037c24 */ /* 0x000fe2000f8e0203 */
[----:B------:R-:W-:-:S04]  /*00f0*/  ULDC.64 UR4, c[0x0][0x208] ;  /* 0x0000820000047ab9 */ /* 0x000fc80000000a00 */
        /* <DEDUP_REMOVED lines=31> */
.L_x_11:
        /* <DEDUP_REMOVED lines=9> */
.L_x_44:


//--------------------- .text._Z14act_mul_kernelILb0ELb1ELb1EEvP6__halfPKS0_iiS3_i --------------------------
	.section	.text._Z14act_mul_kernelILb0ELb1ELb1EEvP6__halfPKS0_iiS3_i,"ax",@progbits
	.align	128
        .global         _Z14act_mul_kernelILb0ELb1ELb1EEvP6__halfPKS0_iiS3_i
        .type           _Z14act_mul_kernelILb0ELb1ELb1EEvP6__halfPKS0_iiS3_i,@function
        .size           _Z14act_mul_kernelILb0ELb1ELb1EEvP6__halfPKS0_iiS3_i,(.L_x_45 - _Z14act_mul_kernelILb0ELb1ELb1EEvP6__halfPKS0_iiS3_i)
        .other          _Z14act_mul_kernelILb0ELb1ELb1EEvP6__halfPKS0_iiS3_i,@"STO_CUDA_ENTRY STV_DEFAULT"
_Z14act_mul_kernelILb0ELb1ELb1EEvP6__halfPKS0_iiS3_i:
.text._Z14act_mul_kernelILb0ELb1ELb1EEvP6__halfPKS0_iiS3_i:
        /* <DEDUP_REMOVED lines=25> */
[----:B------:R0:W3:Y:S01]  /*0190*/  LDG.E.U16.CONSTANT R5, desc[UR4][R4.64] ;  /* 0x0000000404057981 */ /* 0x0000e2000c1e9500 */
        /* <DEDUP_REMOVED lines=9> */
[----:B------:R-:W1:Y:S02]  /*0230*/  MUFU.TANH R10, R10 ;  /* 0x0000000a000a7308 */ /* 0x000e640000002400 */
[----:B-1----:R-:W-:-:S06]  /*0240*/  FMUL.FTZ R11, R10, 1 ;  /* 0x3f8000000a0b7820 */ /* 0x002fcc0000410000 */
[----:B------:R-:W1:Y:S02]  /*0250*/  F2F.F64.F32 R8, R11 ;  /* 0x0000000b00087310 */ /* 0x000e640000201800 */
[----:B-1----:R-:W-:-:S08]  /*0260*/  DADD R8, R8, 1 ;  /* 0x3ff0000008087429 */ /* 0x002fd00000000000 */
[----:B------:R-:W-:-:S06]  /*0270*/  DMUL R6, R6, R8 ;  /* 0x0000000806067228 */ /* 0x000fcc0000000000 */
[----:B0-----:R-:W0:Y:S02]  /*0280*/  F2F.F32.F64 R4, R6 ;  /* 0x0000000600047310 */ /* 0x001e240000301000 */
[----:B------:R-:W-:-:S14]  /*0290*/  DSETP.GEU.AND P0, PT, |R6|, UR6, PT ;  /* 0x0000000606007e2a */ /* 0x000fdc000bf0e200 */
[----:B0-----:R-:W-:-:S05]  /*02a0*/  @!P0 FMUL R4, R4, 1.175494350822287508e-38 ;  /* 0x0080000004048820 */ /* 0x001fca0000400000 */
[----:B------:R-:W-:-:S05]  /*02b0*/  F2FP.F16.F32.PACK_AB R4, RZ, R4 ;  /* 0x00000004ff04723e */ /* 0x000fca00000000ff */
[----:B---3--:R-:W-:-:S05]  /*02c0*/  HMUL2 R4, R4.H0_H0, R5.H0_H0 ;  /* 0x2000000504047232 */ /* 0x008fca0000000800 */
[----:B------:R-:W-:Y:S01]  /*02d0*/  STG.E.U16 desc[UR4][R2.64], R4 ;  /* 0x0000000402007986 */ /* 0x000fe2000c101504 */
[----:B------:R-:W-:Y:S05]  /*02e0*/  EXIT ;  /* 0x000000000000794d */ /* 0x000fea0003800000 */
.L_x_12:
        /* <DEDUP_REMOVED lines=9> */
.L_x_45:


//--------------------- .text._Z14act_mul_kernelILb0ELb0ELb1EEvP6__halfPKS0_iiS3_i --------------------------
	.section	.text._Z14act_mul_kernelILb0ELb0ELb1EEvP6__halfPKS0_iiS3_i,"ax",@progbits
	.align	128
        .global         _Z14act_mul_kernelILb0ELb0ELb1EEvP6__halfPKS0_iiS3_i
        .type           _Z14act_mul_kernelILb0ELb0ELb1EEvP6__halfPKS0_iiS3_i,@function
        .size           _Z14act_mul_kernelILb0ELb0ELb1EEvP6__halfPKS0_iiS3_i,(.L_x_46 - _Z14act_mul_kernelILb0ELb0ELb1EEvP6__halfPKS0_iiS3_i)
        .other          _Z14act_mul_kernelILb0ELb0ELb1EEvP6__halfPKS0_iiS3_i,@"STO_CUDA_ENTRY STV_DEFAULT"
_Z14act_mul_kernelILb0ELb0ELb1EEvP6__halfPKS0_iiS3_i:
.text._Z14act_mul_kernelILb0ELb0ELb1EEvP6__halfPKS0_iiS3_i:
        /* <DEDUP_REMOVED lines=40> */
.L_x_13:
        /* <DEDUP_REMOVED lines=16> */
.L_x_46:


//--------------------- .text._Z14act_mul_kernelILb1ELb1ELb1EEvP6__halfPKS0_iiS3_i --------------------------
	.section	.text._Z14act_mul_kernelILb1ELb1ELb1EEvP6__halfPKS0_iiS3_i,"ax",@progbits
	.align	128
        .global         _Z14act_mul_kernelILb1ELb1ELb1EEvP6__halfPKS0_iiS3_i
        .type           _Z14act_mul_kernelILb1ELb1ELb1EEvP6__halfPKS0_iiS3_i,@function
        .size           _Z14act_mul_kernelILb1ELb1ELb1EEvP6__halfPKS0_iiS3_i,(.L_x_47 - _Z14act_mul_kernelILb1ELb1ELb1EEvP6__halfPKS0_iiS3_i)
        .other          _Z14act_mul_kernelILb1ELb1ELb1EEvP6__halfPKS0_iiS3_i,@"STO_CUDA_ENTRY STV_DEFAULT"
_Z14act_mul_kernelILb1ELb1ELb1EEvP6__halfPKS0_iiS3_i:
.text._Z14act_mul_kernelILb1ELb1ELb1EEvP6__halfPKS0_iiS3_i:
        /* <DEDUP_REMOVED lines=23> */
[----:B------:R-:W-:Y:S02]  /*0170*/  SHF.R.S32.HI R7, RZ, 0x1, R5 ;  /* 0x00000001ff077819 */ /* 0x000fe40000011405 */
[----:B------:R-:W0:Y:S03]  /*0180*/  LDC.64 R4, c[0x0][0x218] ;  /* 0x00008600ff047b82 */ /* 0x000e260000000a00 */
[----:B-1----:R-:W-:-:S05]  /*0190*/  IMAD.WIDE R2, R7, 0x4, R2 ;  /* 0x0000000407027825 */ /* 0x002fca00078e0202 */
[----:B------:R-:W2:Y:S01]  /*01a0*/  LDG.E R6, desc[UR4][R2.64] ;  /* 0x0000000402067981 */ /* 0x000ea2000c1e1900 */
[----:B0-----:R-:W-:-:S05]  /*01b0*/  IMAD.WIDE R4, R7, 0x4, R4 ;  /* 0x0000000407047825 */ /* 0x001fca00078e0204 */
[----:B------:R0:W3:Y:S01]  /*01c0*/  LDG.E.CONSTANT R0, desc[UR4][R4.64] ;  /* 0x0000000404007981 */ /* 0x0000e2000c1e9900 */
        /* <DEDUP_REMOVED lines=8> */
[----:B------:R-:W-:Y:S01]  /*0250*/  FMUL.FTZ R8, R7, R8 ;  /* 0x0000000807087220 */ /* 0x000fe20000410000 */
[----:B0-----:R-:W-:Y:S01]  /*0260*/  F2F.F64.F32 R4, R13 ;  /* 0x0000000d00047310 */ /* 0x001fe20000201800 */
[----:B------:R-:W-:Y:S02]  /*0270*/  FMUL.FTZ R6, R9, R6 ;  /* 0x0000000609067220 */ /* 0x000fe40000410000 */
[----:B------:R-:W-:Y:S02]  /*0280*/  FFMA.FTZ R8, R7, R8, R7 ;  /* 0x0000000807087223 */ /* 0x000fe40000010007 */
[----:B------:R-:W-:-:S02]  /*0290*/  FFMA.FTZ R6, R9, R6, R9 ;  /* 0x0000000609067223 */ /* 0x000fc40000010009 */
[----:B------:R-:W-:Y:S02]  /*02a0*/  FMUL.FTZ R12, R8, 0.79788458347320556641 ;  /* 0x3f4c422a080c7820 */ /* 0x000fe40000410000 */
[----:B------:R-:W-:Y:S01]  /*02b0*/  FMUL.FTZ R15, R6, 0.79788458347320556641 ;  /* 0x3f4c422a060f7820 */ /* 0x000fe20000410000 */
[----:B------:R-:W-:Y:S08]  /*02c0*/  F2F.F64.F32 R8, R16 ;  /* 0x0000001000087310 */ /* 0x000ff00000201800 */
[----:B------:R-:W0:Y:S08]  /*02d0*/  MUFU.TANH R12, R12 ;  /* 0x0000000c000c7308 */ /* 0x000e300000002400 */
[----:B------:R-:W1:Y:S01]  /*02e0*/  MUFU.TANH R15, R15 ;  /* 0x0000000f000f7308 */ /* 0x000e620000002400 */
        /* <DEDUP_REMOVED lines=15> */
[----:B---3--:R-:W-:-:S05]  /*03e0*/  HMUL2 R7, R7, R0 ;  /* 0x0000000007077232 */ /* 0x008fca0000000000 */
[----:B------:R-:W-:Y:S01]  /*03f0*/  STG.E desc[UR4][R2.64], R7 ;  /* 0x0000000702007986 */ /* 0x000fe2000c101904 */
[----:B------:R-:W-:Y:S05]  /*0400*/  EXIT ;  /* 0x000000000000794d */ /* 0x000fea0003800000 */
.L_x_14:
        /* <DEDUP_REMOVED lines=15> */
.L_x_47:


//--------------------- .text._Z14act_mul_kernelILb1ELb0ELb1EEvP6__halfPKS0_iiS3_i --------------------------
	.section	.text._Z14act_mul_kernelILb1ELb0ELb1EEvP6__halfPKS0_iiS3_i,"ax",@progbits
	.align	128
        .global         _Z14act_mul_kernelILb1ELb0ELb1EEvP6__halfPKS0_iiS3_i
        .type           _Z14act_mul_kernelILb1ELb0ELb1EEvP6__halfPKS0_iiS3_i,@function
        .size           _Z14act_mul_kernelILb1ELb0ELb1EEvP6__halfPKS0_iiS3_i,(.L_x_48 - _Z14act_mul_kernelILb1ELb0ELb1EEvP6__halfPKS0_iiS3_i)
        .other          _Z14act_mul_kernelILb1ELb0ELb1EEvP6__halfPKS0_iiS3_i,@"STO_CUDA_ENTRY STV_DEFAULT"
_Z14act_mul_kernelILb1ELb0ELb1EEvP6__halfPKS0_iiS3_i:
.text._Z14act_mul_kernelILb1ELb0ELb1EEvP6__halfPKS0_iiS3_i:
        /* <DEDUP_REMOVED lines=58> */
.L_x_15:
        /* <DEDUP_REMOVED lines=14> */
.L_x_48:


//--------------------- .text._Z27softmax128_topk_norm_kernelP6__halfii --------------------------
	.section	.text._Z27softmax128_topk_norm_kernelP6__halfii,"ax",@progbits
	.align	128
        .global         _Z27softmax128_topk_norm_kernelP6__halfii
        .type           _Z27softmax128_topk_norm_kernelP6__halfii,@function
        .size           _Z27softmax128_topk_norm_kernelP6__halfii,(.L_x_49 - _Z27softmax128_topk_norm_kernelP6__halfii)
        .other          _Z27softmax128_topk_norm_kernelP6__halfii,@"STO_CUDA_ENTRY STV_DEFAULT"
_Z27softmax128_topk_norm_kernelP6__halfii:
.text._Z27softmax128_topk_norm_kernelP6__halfii:
[----:B------:R-:W0:Y:S01]  /*0000*/  LDC R1, c[0x0][0x28] ;  /* 0x00000a00ff017b82 */ /* 0x000e220000000800 */
[----:B------:R-:W1:Y:S01]  /*0010*/  S2R R0, SR_CTAID.Y ;  /* 0x0000000000007919 */ /* 0x000e620000002600 */
[----:B------:R-:W-:Y:S01]  /*0020*/  ULDC UR4, c[0x0][0x218] ;  /* 0x0000860000047ab9 */ /* 0x000fe20000000800 */
[----:B0-----:R-:W-:Y:S01]  /*0030*/  VIADD R1, R1, 0xfffffe00 ;  /* 0xfffffe0001017836 */ /* 0x001fe20000000000 */
[----:B------:R-:W1:Y:S02]  /*0040*/  S2R R3, SR_TID.X ;  /* 0x0000000000037919 */ /* 0x000e640000002100 */
[----:B-1----:R-:W-:-:S05]  /*0050*/  IMAD R0, R0, 0x20, R3 ;  /* 0x0000002000007824 */ /* 0x002fca00078e0203 */
[----:B------:R-:W-:-:S13]  /*0060*/  ISETP.GE.AND P0, PT, R0, UR4, PT ;  /* 0x0000000400007c0c */ /* 0x000fda000bf06270 */
[----:B------:R-:W-:Y:S05]  /*0070*/  @P0 EXIT ;  /* 0x000000000000094d */ /* 0x000fea0003800000 */
[----:B------:R-:W0:Y:S01]  /*0080*/  LDC.64 R142, c[0x0][0x210] ;  /* 0x00008400ff8e7b82 */ /* 0x000e220000000a00 */
[----:B------:R-:W-:Y:S01]  /*0090*/  IMAD.SHL.U32 R3, R0, 0x80, RZ ;  /* 0x0000008000037824 */ /* 0x000fe200078e00ff */
[----:B------:R-:W-:-:S03]  /*00a0*/  ULDC.64 UR6, c[0x0][0x208] ;  /* 0x0000820000067ab9 */ /* 0x000fc60000000a00 */
[----:B0-----:R-:W-:-:S05]  /*00b0*/  IMAD.WIDE R142, R3, 0x2, R142 ;  /* 0x00000002038e7825 */ /* 0x001fca00078e028e */
[----:B------:R-:W2:Y:S04]  /*00c0*/  LDG.E.128 R108, desc[UR6][R142.64] ;  /* 0x000000068e6c7981 */ /* 0x000ea8000c1e1d00 */
[----:B------:R-:W3:Y:S04]  /*00d0*/  LDG.E.128 R100, desc[UR6][R142.64+0x10] ;  /* 0x000010068e647981 */ /* 0x000ee8000c1e1d00 */
[----:B------:R-:W4:Y:S04]  /*00e0*/  LDG.E.128 R92, desc[UR6][R142.64+0x20] ;  /* 0x000020068e5c7981 */ /* 0x000f28000c1e1d00 */
[----:B------:R-:W5:Y:S04]  /*00f0*/  LDG.E.128 R84, desc[UR6][R142.64+0x30] ;  /* 0x000030068e547981 */ /* 0x000f68000c1e1d00 */
        /* <DEDUP_REMOVED lines=11> */
[----:B------:R-:W5:Y:S01]  /*01b0*/  LDG.E.128 R40, desc[UR6][R142.64+0xf0] ;  /* 0x0000f0068e287981 */ /* 0x000f62000c1e1d00 */
[----:B--2---:R-:W-:-:S02]  /*01c0*/  HADD2.F32 R116, -RZ, R108.H0_H0 ;  /* 0x2000006cff747230 */ /* 0x004fc40000004100 */
[----:B------:R-:W-:Y:S02]  /*01d0*/  HADD2.F32 R114, -RZ, R108.H1_H1 ;  /* 0x3000006cff727230 */ /* 0x000fe40000004100 */
[--C-:B------:R-:W-:Y:S01]  /*01e0*/  HADD2.F32 R121, -RZ, R109.reuse.H0_H0 ;  /* 0x2000006dff797230 */ /* 0x100fe20000004100 */
[----:B------:R-:W-:Y:S01]  /*01f0*/  FMNMX.FTZ R3, R116, -3.40282346638528859812e+38, !PT ;  /* 0xff7fffff74037809 */ /* 0x000fe20007810000 */
[----:B------:R-:W-:Y:S02]  /*0200*/  HADD2.F32 R112, -RZ, R109.H1_H1 ;  /* 0x3000006dff707230 */ /* 0x000fe40000004100 */
[----:B------:R-:W-:Y:S01]  /*0210*/  HADD2.F32 R123, -RZ, R110.H0_H0 ;  /* 0x2000006eff7b7230 */ /* 0x000fe20000004100 */
[----:B------:R-:W-:-:S04]  /*0220*/  FMNMX.FTZ R0, R114, R3, !PT ;  /* 0x0000000372007209 */ /* 0x000fc80007810000 */
[----:B------:R-:W-:Y:S01]  /*0230*/  FMNMX.FTZ R3, R121, R0, !PT ;  /* 0x0000000079037209 */ /* 0x000fe20007810000 */
[----:B------:R-:W-:-:S03]  /*0240*/  HADD2.F32 R110, -RZ, R110.H1_H1 ;  /* 0x3000006eff6e7230 */ /* 0x000fc60000004100 */
[----:B------:R-:W-:Y:S01]  /*0250*/  FMNMX.FTZ R0, R112, R3, !PT ;  /* 0x0000000370007209 */ /* 0x000fe20007810000 */
[----:B------:R-:W-:-:S03]  /*0260*/  HADD2.F32 R117, -RZ, R111.H0_H0 ;  /* 0x2000006fff757230 */ /* 0x000fc60000004100 */
[----:B------:R-:W-:Y:S01]  /*0270*/  FMNMX.FTZ R3, R123, R0, !PT ;  /* 0x000000007b037209 */ /* 0x000fe20007810000 */
[----:B------:R-:W-:-:S03]  /*0280*/  HADD2.F32 R108, -RZ, R111.H1_H1 ;  /* 0x3000006fff6c7230 */ /* 0x000fc60000004100 */
[----:B------:R-:W-:Y:S01]  /*0290*/  FMNMX.FTZ R0, R110, R3, !PT ;  /* 0x000000036e007209 */ /* 0x000fe20007810000 */
[----:B---3--:R-:W-:-:S03]  /*02a0*/  HADD2.F32 R119, -RZ, R100.H0_H0 ;  /* 0x20000064ff777230 */ /* 0x008fc60000004100 */
[----:B------:R-:W-:Y:S01]  /*02b0*/  FMNMX.FTZ R3, R117, R0, !PT ;  /* 0x0000000075037209 */ /* 0x000fe20007810000 */
[----:B------:R-:W-:-:S03]  /*02c0*/  HADD2.F32 R106, -RZ, R100.H1_H1 ;  /* 0x30000064ff6a7230 */ /* 0x000fc60000004100 */
[----:B------:R-:W-:Y:S01]  /*02d0*/  FMNMX.FTZ R0, R108, R3, !PT ;  /* 0x000000036c007209 */ /* 0x000fe20007810000 */
[----:B------:R-:W-:-:S03]  /*02e0*/  HADD2.F32 R113, -RZ, R101.H0_H0 ;  /* 0x20000065ff717230 */ /* 0x000fc60000004100 */
        /* <DEDUP_REMOVED lines=11> */
[----:B----4-:R-:W-:-:S03]  /*03a0*/  HADD2.F32 R111, -RZ, R92.H0_H0 ;  /* 0x2000005cff6f7230 */ /* 0x010fc60000004100 */
        /* <DEDUP_REMOVED lines=15> */
[----:B-----5:R-:W-:-:S03]  /*04a0*/  HADD2.F32 R103, -RZ, R84.H0_H0 ;  /* 0x20000054ff677230 */ /* 0x020fc60000004100 */
        /* <DEDUP_REMOVED lines=206> */
[----:B------:R-:W-:-:S04]  /*1190*/  FMNMX.FTZ R118, R9, R118, !PT ;  /* 0x0000007609767209 */ /* 0x000fc80007810000 */
[----:B------:R-:W-:-:S04]  /*11a0*/  FMNMX.FTZ R118, R7, R118, !PT ;  /* 0x0000007607767209 */ /* 0x000fc80007810000 */
[----:B------:R-:W-:-:S05]  /*11b0*/  FMNMX.FTZ R128, R5, R118, !PT ;  /* 0x0000007605807209 */ /* 0x000fca0007810000 */
[--C-:B------:R-:W-:Y:S01]  /*11c0*/  FADD.FTZ R16, R121, -R128.reuse ;  /* 0x8000008079107221 */ /* 0x100fe20000010000 */
[----:B------:R-:W-:-:S03]  /*11d0*/  FADD.FTZ R112, R112, -R128 ;  /* 0x8000008070707221 */ /* 0x000fc60000010000 */
[----:B------:R-:W-:Y:S01]  /*11e0*/  FMUL.FTZ R16, R16, 1.4426950216293334961 ;  /* 0x3fb8aa3b10107820 */ /* 0x000fe20000410000 */
[----:B------:R-:W-:-:S03]  /*11f0*/  FMUL.FTZ R112, R112, 1.4426950216293334961 ;  /* 0x3fb8aa3b70707820 */ /* 0x000fc60000410000 */
[----:B------:R0:W-:Y:S01]  /*1200*/  MUFU.EX2 R122, R16 ;  /* 0x00000010007a7308 */ /* 0x0001e20000000800 */
[--C-:B------:R-:W-:Y:S01]  /*1210*/  FADD.FTZ R116, R116, -R128.reuse ;  /* 0x8000008074747221 */ /* 0x100fe20000010000 */
[--C-:B------:R-:W-:Y:S01]  /*1220*/  FADD.FTZ R18, R123, -R128.reuse ;  /* 0x800000807b127221 */ /* 0x100fe20000010000 */
[----:B0-----:R-:W-:-:S05]  /*1230*/  FADD.FTZ R16, R119, -R128 ;  /* 0x8000008077107221 */ /* 0x001fca0000010000 */
[----:B------:R-:W-:Y:S01]  /*1240*/  MUFU.EX2 R123, R112 ;  /* 0x00000070007b7308 */ /* 0x000fe20000000800 */
[----:B------:R-:W-:Y:S01]  /*1250*/  FMUL.FTZ R16, R16, 1.4426950216293334961 ;  /* 0x3fb8aa3b10107820 */ /* 0x000fe20000410000 */
[----:B------:R-:W-:Y:S01]  /*1260*/  FADD.FTZ R110, R110, -R128 ;  /* 0x800000806e6e7221 */ /* 0x000fe20000010000 */
[----:B------:R-:W-:Y:S01]  /*1270*/  FMUL.FTZ R116, R116, 1.4426950216293334961 ;  /* 0x3fb8aa3b74747820 */ /* 0x000fe20000410000 */
[----:B------:R-:W-:-:S04]  /*1280*/  FMUL.FTZ R18, R18, 1.4426950216293334961 ;  /* 0x3fb8aa3b12127820 */ /* 0x000fc80000410000 */
[----:B------:R0:W-:Y:S01]  /*1290*/  MUFU.EX2 R112, R16 ;  /* 0x0000001000707308 */ /* 0x0001e20000000800 */
[----:B------:R-:W-:Y:S01]  /*12a0*/  FMUL.FTZ R110, R110, 1.4426950216293334961 ;  /* 0x3fb8aa3b6e6e7820 */ /* 0x000fe20000410000 */
[--C-:B------:R-:W-:Y:S01]  /*12b0*/  FADD.FTZ R32, R117, -R128.reuse ;  /* 0x8000008075207221 */ /* 0x100fe20000010000 */
[--C-:B------:R-:W-:Y:S01]  /*12c0*/  FADD.FTZ R114, R114, -R128.reuse ;  /* 0x8000008072727221 */ /* 0x100fe20000010000 */
[----:B0-----:R-:W-:-:S04]  /*12d0*/  FADD.FTZ R16, R109, -R128 ;  /* 0x800000806d107221 */ /* 0x001fc80000010000 */
[----:B------:R-:W0:Y:S01]  /*12e0*/  MUFU.EX2 R120, R116 ;  /* 0x0000007400787308 */ /* 0x000e220000000800 */
[----:B------:R-:W-:Y:S01]  /*12f0*/  FMUL.FTZ R32, R32, 1.4426950216293334961 ;  /* 0x3fb8aa3b20207820 */ /* 0x000fe20000410000 */
[----:B------:R-:W-:Y:S01]  /*1300*/  FMUL.FTZ R16, R16, 1.4426950216293334961 ;  /* 0x3fb8aa3b10107820 */ /* 0x000fe20000410000 */
[----:B------:R-:W-:Y:S01]  /*1310*/  FADD.FTZ R100, R100, -R128 ;  /* 0x8000008064647221 */ /* 0x000fe20000010000 */
[----:B------:R-:W-:-:S04]  /*1320*/  FMUL.FTZ R114, R114, 1.4426950216293334961 ;  /* 0x3fb8aa3b72727820 */ /* 0x000fc80000410000 */
[----:B------:R1:W-:Y:S01]  /*1330*/  MUFU.EX2 R116, R18 ;  /* 0x0000001200747308 */ /* 0x0003e20000000800 */
[----:B------:R-:W-:Y:S01]  /*1340*/  FADD.FTZ R108, R108, -R128 ;  /* 0x800000806c6c7221 */ /* 0x000fe20000010000 */
[----:B------:R-:W-:-:S06]  /*1350*/  FMUL.FTZ R100, R100, 1.4426950216293334961 ;  /* 0x3fb8aa3b64647820 */ /* 0x000fcc0000410000 */
[----:B------:R-:W-:Y:S01]  /*1360*/  MUFU.EX2 R117, R110 ;  /* 0x0000006e00757308 */ /* 0x000fe20000000800 */
[----:B-1----:R-:W-:Y:S01]  /*1370*/  FADD.FTZ R18, R113, -R128 ;  /* 0x8000008071127221 */ /* 0x002fe20000010000 */
[----:B------:R-:W-:-:S03]  /*1380*/  FMUL.FTZ R108, R108, 1.4426950216293334961 ;  /* 0x3fb8aa3b6c6c7820 */ /* 0x000fc60000410000 */
[----:B------:R-:W-:-:S03]  /*1390*/  FMUL.FTZ R18, R18, 1.4426950216293334961 ;  /* 0x3fb8aa3b12127820 */ /* 0x000fc60000410000 */
[----:B------:R1:W-:Y:S01]  /*13a0*/  MUFU.EX2 R110, R16 ;  /* 0x00000010006e7308 */ /* 0x0003e20000000800 */
[--C-:B------:R-:W-:Y:S01]  /*13b0*/  FADD.FTZ R104, R104, -R128.reuse ;  /* 0x8000008068687221 */ /* 0x100fe20000010000 */
[----:B------:R-:W-:-:S06]  /*13c0*/  FADD.FTZ R98, R98, -R128 ;  /* 0x8000008062627221 */ /* 0x000fcc0000010000 */
[----:B------:R2:W-:Y:S01]  /*13d0*/  MUFU.EX2 R118, R32 ;  /* 0x0000002000767308 */ /* 0x0005e20000000800 */
[----:B-1----:R-:W-:-:S04]  /*13e0*/  FADD.FTZ R16, R107, -R128 ;  /* 0x800000806b107221 */ /* 0x002fc80000010000 */
[----:B------:R-:W-:Y:S01]  /*13f0*/  FMUL.FTZ R16, R16, 1.4426950216293334961 ;  /* 0x3fb8aa3b10107820 */ /* 0x000fe20000410000 */
[--C-:B--2---:R-:W-:Y:S02]  /*1400*/  FADD.FTZ R32, R115, -R128.reuse ;  /* 0x8000008073207221 */ /* 0x104fe40000010000 */
[----:B------:R-:W1:Y:S01]  /*1410*/  MUFU.EX2 R121, R114 ;  /* 0x0000007200797308 */ /* 0x000e620000000800 */
[----:B------:R-:W-:Y:S01]  /*1420*/  FMUL.FTZ R104, R104, 1.4426950216293334961 ;  /* 0x3fb8aa3b68687820 */ /* 0x000fe20000410000 */
[----:B------:R-:W-:Y:S01]  /*1430*/  FMUL.FTZ R32, R32, 1.4426950216293334961 ;  /* 0x3fb8aa3b20207820 */ /* 0x000fe20000410000 */
[----:B------:R-:W-:-:S05]  /*1440*/  FADD.FTZ R106, R106, -R128 ;  /* 0x800000806a6a7221 */ /* 0x000fca0000010000 */
[----:B------:R2:W-:Y:S01]  /*1450*/  MUFU.EX2 R114, R18 ;  /* 0x0000001200727308 */ /* 0x0005e20000000800 */
[----:B------:R-:W-:Y:S01]  /*1460*/  FMUL.FTZ R98, R98, 1.4426950216293334961 ;  /* 0x3fb8aa3b62627820 */ /* 0x000fe20000410000 */
[----:B------:R-:W-:Y:S01]  /*1470*/  FMUL.FTZ R106, R106, 1.4426950216293334961 ;  /* 0x3fb8aa3b6a6a7820 */ /* 0x000fe20000410000 */
[----:B--2---:R-:W-:-:S05]  /*1480*/  FADD.FTZ R18, R111, -R128 ;  /* 0x800000806f127221 */ /* 0x004fca0000010000 */
[----:B------:R-:W-:Y:S01]  /*1490*/  MUFU.EX2 R111, R100 ;  /* 0x00000064006f7308 */ /* 0x000fe20000000800 */
[----:B------:R-:W-:Y:S01]  /*14a0*/  FMUL.FTZ R18, R18, 1.4426950216293334961 ;  /* 0x3fb8aa3b12127820 */ /* 0x000fe20000410000 */
[----:B------:R-:W-:-:S06]  /*14b0*/  FADD.FTZ R102, R102, -R128 ;  /* 0x8000008066667221 */ /* 0x000fcc0000010000 */
[----:B------:R2:W-:Y:S01]  /*14c0*/  MUFU.EX2 R100, R16 ;  /* 0x0000001000647308 */ /* 0x0005e20000000800 */
[----:B------:R-:W-:-:S07]  /*14d0*/  FADD.FTZ R88, R88, -R128 ;  /* 0x8000008058587221 */ /* 0x000fce0000010000 */
[----:B------:R-:W3:Y:S01]  /*14e0*/  MUFU.EX2 R119, R108 ;  /* 0x0000006c00777308 */ /* 0x000ee20000000800 */
[----:B--2---:R-:W-:-:S04]  /*14f0*/  FADD.FTZ R16, R97, -R128 ;  /* 0x8000008061107221 */ /* 0x004fc80000010000 */
[----:B------:R-:W-:-:S03]  /*1500*/  FMUL.FTZ R16, R16, 1.4426950216293334961 ;  /* 0x3fb8aa3b10107820 */ /* 0x000fc60000410000 */
[----:B------:R2:W-:Y:S01]  /*1510*/  MUFU.EX2 R108, R32 ;  /* 0x00000020006c7308 */ /* 0x0005e20000000800 */
[----:B------:R-:W-:Y:S01]  /*1520*/  FMUL.FTZ R102, R102, 1.4426950216293334961 ;  /* 0x3fb8aa3b66667820 */ /* 0x000fe20000410000 */
[--C-:B------:R-:W-:Y:S01]  /*1530*/  FADD.FTZ R96, R96, -R128.reuse ;  /* 0x8000008060607221 */ /* 0x100fe20000010000 */
[----:B--2---:R-:W-:-:S05]  /*1540*/  FADD.FTZ R32, R105, -R128 ;  /* 0x8000008069207221 */ /* 0x004fca0000010000 */
[----:B------:R-:W-:Y:S01]  /*1550*/  MUFU.EX2 R115, R104 ;  /* 0x0000006800737308 */ /* 0x000fe20000000800 */
[----:B------:R-:W-:-:S07]  /*1560*/  FMUL.FTZ R32, R32, 1.4426950216293334961 ;  /* 0x3fb8aa3b20207820 */ /* 0x000fce0000410000 */
[----:B------:R2:W-:Y:S01]  /*1570*/  MUFU.EX2 R104, R18 ;  /* 0x0000001200687308 */ /* 0x0005e20000000800 */
[----:B------:R-:W-:Y:S01]  /*1580*/  FMUL.FTZ R88, R88, 1.4426950216293334961 ;  /* 0x3fb8aa3b58587820 */ /* 0x000fe20000410000 */
[----:B------:R-:W-:-:S06]  /*1590*/  FMUL.FTZ R96, R96, 1.4426950216293334961 ;  /* 0x3fb8aa3b60607820 */ /* 0x000fcc0000410000 */
[----:B------:R-:W-:Y:S01]  /*15a0*/  MUFU.EX2 R105, R98 ;  /* 0x0000006200697308 */ /* 0x000fe20000000800 */
[--C-:B--2---:R-:W-:Y:S01]  /*15b0*/  FADD.FTZ R18, R101, -R128.reuse ;  /* 0x8000008065127221 */ /* 0x104fe20000010000 */
[----:B------:R-:W-:-:S03]  /*15c0*/  FADD.FTZ R92, R92, -R128 ;  /* 0x800000805c5c7221 */ /* 0x000fc60000010000 */
[----:B------:R-:W-:-:S03]  /*15d0*/  FMUL.FTZ R18, R18, 1.4426950216293334961 ;  /* 0x3fb8aa3b12127820 */ /* 0x000fc60000410000 */
[----:B------:R2:W-:Y:S01]  /*15e0*/  MUFU.EX2 R98, R16 ;  /* 0x0000001000627308 */ /* 0x0005e20000000800 */
[----:B------:R-:W-:-:S07]  /*15f0*/  FADD.FTZ R86, R86, -R128 ;  /* 0x8000008056567221 */ /* 0x000fce0000010000 */
[----:B------:R-:W4:Y:S01]  /*1600*/  MUFU.EX2 R113, R106 ;  /* 0x0000006a00717308 */ /* 0x000f220000000800 */
[----:B--2---:R-:W-:-:S04]  /*1610*/  FADD.FTZ R16, R95, -R128 ;  /* 0x800000805f107221 */ /* 0x004fc80000010000 */
[----:B------:R-:W-:-:S03]  /*1620*/  FMUL.FTZ R16, R16, 1.4426950216293334961 ;  /* 0x3fb8aa3b10107820 */ /* 0x000fc60000410000 */
[----:B------:R2:W-:Y:S01]  /*1630*/  MUFU.EX2 R106, R32 ;  /* 0x00000020006a7308 */ /* 0x0005e20000000800 */
[----:B------:R-:W-:Y:S01]  /*1640*/  FMUL.FTZ R92, R92, 1.4426950216293334961 ;  /* 0x3fb8aa3b5c5c7820 */ /* 0x000fe20000410000 */
[--C-:B------:R-:W-:Y:S01]  /*1650*/  FADD.FTZ R94, R94, -R128.reuse ;  /* 0x800000805e5e7221 */ /* 0x100fe20000010000 */
[----:B--2---:R-:W-:-:S05]  /*1660*/  FADD.FTZ R32, R103, -R128 ;  /* 0x8000008067207221 */ /* 0x004fca0000010000 */
[----:B------:R-:W2:Y:S01]  /*1670*/  MUFU.EX2 R109, R102 ;  /* 0x00000066006d7308 */ /* 0x000ea20000000800 */
[----:B------:R-:W-:-:S07]  /*1680*/  FMUL.FTZ R32, R32, 1.4426950216293334961 ;  /* 0x3fb8aa3b20207820 */ /* 0x000fce0000410000 */
[----:B------:R5:W-:Y:S01]  /*1690*/  MUFU.EX2 R102, R18 ;  /* 0x0000001200667308 */ /* 0x000be20000000800 */
[----:B------:R-:W-:Y:S01]  /*16a0*/  FMUL.FTZ R86, R86, 1.4426950216293334961 ;  /* 0x3fb8aa3b56567820 */ /* 0x000fe20000410000 */
[----:B------:R-:W-:Y:S01]  /*16b0*/  FMUL.FTZ R94, R94, 1.4426950216293334961 ;  /* 0x3fb8aa3b5e5e7820 */ /* 0x000fe20000410000 */
[----:B-----5:R-:W-:-:S05]  /*16c0*/  FADD.FTZ R18, R99, -R128 ;  /* 0x8000008063127221 */ /* 0x020fca0000010000 */
[----:B------:R-:W-:Y:S01]  /*16d0*/  MUFU.EX2 R99, R88 ;  /* 0x0000005800637308 */ /* 0x000fe20000000800 */
[----:B------:R-:W-:Y:S01]  /*16e0*/  FMUL.FTZ R18, R18, 1.4426950216293334961 ;  /* 0x3fb8aa3b12127820 */ /* 0x000fe20000410000 */
[----:B------:R-:W-:-:S06]  /*16f0*/  FADD.FTZ R90, R90, -R128 ;  /* 0x800000805a5a7221 */ /* 0x000fcc0000010000 */
[----:B------:R5:W-:Y:S01]  /*1700*/  MUFU.EX2 R88, R16 ;  /* 0x0000001000587308 */ /* 0x000be20000000800 */
[----:B------:R-:W-:-:S07]  /*1710*/  FADD.FTZ R76, R76, -R128 ;  /* 0x800000804c4c7221 */ /* 0x000fce0000010000 */
[----:B------:R-:W2:Y:S01]  /*1720*/  MUFU.EX2 R107, R96 ;  /* 0x00000060006b7308 */ /* 0x000ea20000000800 */
[----:B-----5:R-:W-:-:S04]  /*1730*/  FADD.FTZ R16, R85, -R128 ;  /* 0x8000008055107221 */ /* 0x020fc80000010000 */
[----:B------:R-:W-:-:S03]  /*1740*/  FMUL.FTZ R16, R16, 1.4426950216293334961 ;  /* 0x3fb8aa3b10107820 */ /* 0x000fc60000410000 */
[----:B------:R5:W-:Y:S01]  /*1750*/  MUFU.EX2 R96, R32 ;  /* 0x0000002000607308 */ /* 0x000be20000000800 */
[----:B------:R-:W-:Y:S01]  /*1760*/  FMUL.FTZ R90, R90, 1.4426950216293334961 ;  /* 0x3fb8aa3b5a5a7820 */ /* 0x000fe20000410000 */
[--C-:B------:R-:W-:Y:S01]  /*1770*/  FADD.FTZ R84, R84, -R128.reuse ;  /* 0x8000008054547221 */ /* 0x100fe20000010000 */
[----:B-----5:R-:W-:-:S05]  /*1780*/  FADD.FTZ R32, R93, -R128 ;  /* 0x800000805d207221 */ /* 0x020fca0000010000 */
[----:B------:R-:W-:Y:S01]  /*1790*/  MUFU.EX2 R103, R92 ;  /* 0x0000005c00677308 */ /* 0x000fe20000000800 */
[----:B------:R-:W-:-:S07]  /*17a0*/  FMUL.FTZ R32, R32, 1.4426950216293334961 ;  /* 0x3fb8aa3b20207820 */ /* 0x000fce0000410000 */
[----:B------:R5:W-:Y:S01]  /*17b0*/  MUFU.EX2 R92, R18 ;  /* 0x00000012005c7308 */ /* 0x000be20000000800 */
[----:B------:R-:W-:Y:S01]  /*17c0*/  FMUL.FTZ R76, R76, 1.4426950216293334961 ;  /* 0x3fb8aa3b4c4c7820 */ /* 0x000fe20000410000 */
[----:B------:R-:W-:-:S06]  /*17d0*/  FMUL.FTZ R84, R84, 1.4426950216293334961 ;  /* 0x3fb8aa3b54547820 */ /* 0x000fcc0000410000 */
[----:B------:R-:W-:Y:S01]  /*17e0*/  MUFU.EX2 R93, R86 ;  /* 0x00000056005d7308 */ /* 0x000fe20000000800 */
[--C-:B-----5:R-:W-:Y:S01]  /*17f0*/  FADD.FTZ R18, R89, -R128.reuse ;  /* 0x8000008059127221 */ /* 0x120fe20000010000 */
[----:B------:R-:W-:-:S03]  /*1800*/  FADD.FTZ R80, R80, -R128 ;  /* 0x8000008050507221 */ /* 0x000fc60000010000 */
[----:B------:R-:W-:-:S03]  /*1810*/  FMUL.FTZ R18, R18, 1.4426950216293334961 ;  /* 0x3fb8aa3b12127820 */ /* 0x000fc60000410000 */
        /* <DEDUP_REMOVED lines=9> */
[----:B------:R-:W5:Y:S01]  /*18b0*/  MUFU.EX2 R97, R90 ;  /* 0x0000005a00617308 */ /* 0x000f620000000800 */
[----:B------:R-:W-:-:S07]  /*18c0*/  FMUL.FTZ R32, R32, 1.4426950216293334961 ;  /* 0x3fb8aa3b20207820 */ /* 0x000fce0000410000 */
[----:B------:R0:W-:Y:S01]  /*18d0*/  MUFU.EX2 R90, R18 ;  /* 0x00000012005a7308 */ /* 0x0001e20000000800 */
[----:B------:R-:W-:Y:S01]  /*18e0*/  FMUL.FTZ R74, R74, 1.4426950216293334961 ;  /* 0x3fb8aa3b4a4a7820 */ /* 0x000fe20000410000 */
[----:B------:R-:W-:Y:S01]  /*18f0*/  FMUL.FTZ R82, R82, 1.4426950216293334961 ;  /* 0x3fb8aa3b52527820 */ /* 0x000fe20000410000 */
[----:B0-----:R-:W-:-:S05]  /*1900*/  FADD.FTZ R18, R87, -R128 ;  /* 0x8000008057127221 */ /* 0x001fca0000010000 */
[----:B------:R-:W-:Y:S01]  /*1910*/  MUFU.EX2 R87, R76 ;  /* 0x0000004c00577308 */ /* 0x000fe20000000800 */
[----:B------:R-:W-:Y:S01]  /*1920*/  FMUL.FTZ R18, R18, 1.4426950216293334961 ;  /* 0x3fb8aa3b12127820 */ /* 0x000fe20000410000 */
[----:B------:R-:W-:-:S06]  /*1930*/  FADD.FTZ R78, R78, -R128 ;  /* 0x800000804e4e7221 */ /* 0x000fcc0000010000 */
[----:B------:R0:W-:Y:S01]  /*1940*/  MUFU.EX2 R76, R16 ;  /* 0x00000010004c7308 */ /* 0x0001e20000000800 */
[----:B------:R-:W-:-:S07]  /*1950*/  FADD.FTZ R64, R64, -R128 ;  /* 0x8000008040407221 */ /* 0x000fce0000010000 */
[----:B------:R-:W5:Y:S01]  /*1960*/  MUFU.EX2 R95, R84 ;  /* 0x00000054005f7308 */ /* 0x000f620000000800 */
[----:B0-----:R-:W-:-:S04]  /*1970*/  FADD.FTZ R16, R73, -R128 ;  /* 0x8000008049107221 */ /* 0x001fc80000010000 */
[----:B------:R-:W-:-:S03]  /*1980*/  FMUL.FTZ R16, R16, 1.4426950216293334961 ;  /* 0x3fb8aa3b10107820 */ /* 0x000fc60000410000 */
[----:B------:R0:W-:Y:S01]  /*1990*/  MUFU.EX2 R84, R32 ;  /* 0x0000002000547308 */ /* 0x0001e20000000800 */
[----:B------:R-:W-:Y:S01]  /*19a0*/  FMUL.FTZ R78, R78, 1.4426950216293334961 ;  /* 0x3fb8aa3b4e4e7820 */ /* 0x000fe20000410000 */
[--C-:B------:R-:W-:Y:S01]  /*19b0*/  FADD.FTZ R72, R72, -R128.reuse ;  /* 0x8000008048487221 */ /* 0x100fe20000010000 */
[----:B0-----:R-:W-:-:S05]  /*19c0*/  FADD.FTZ R32, R81, -R128 ;  /* 0x8000008051207221 */ /* 0x001fca0000010000 */
[----:B------:R-:W-:Y:S01]  /*19d0*/  MUFU.EX2 R91, R80 ;  /* 0x00000050005b7308 */ /* 0x000fe20000000800 */
[----:B------:R-:W-:-:S07]  /*19e0*/  FMUL.FTZ R32, R32, 1.4426950216293334961 ;  /* 0x3fb8aa3b20207820 */ /* 0x000fce0000410000 */
[----:B------:R0:W-:Y:S01]  /*19f0*/  MUFU.EX2 R80, R18 ;  /* 0x0000001200507308 */ /* 0x0001e20000000800 */
[----:B------:R-:W-:Y:S01]  /*1a00*/  FMUL.FTZ R64, R64, 1.4426950216293334961 ;  /* 0x3fb8aa3b40407820 */ /* 0x000fe20000410000 */
[----:B------:R-:W-:-:S06]  /*1a10*/  FMUL.FTZ R72, R72, 1.4426950216293334961 ;  /* 0x3fb8aa3b48487820 */ /* 0x000fcc0000410000 */
[----:B------:R-:W-:Y:S01]  /*1a20*/  MUFU.EX2 R81, R74 ;  /* 0x0000004a00517308 */ /* 0x000fe20000000800 */
[--C-:B0-----:R-:W-:Y:S01]  /*1a30*/  FADD.FTZ R18, R77, -R128.reuse ;  /* 0x800000804d127221 */ /* 0x101fe20000010000 */
[----:B------:R-:W-:-:S03]  /*1a40*/  FADD.FTZ R58, R58, -R128 ;  /* 0x800000803a3a7221 */ /* 0x000fc60000010000 */
[----:B------:R-:W-:-:S03]  /*1a50*/  FMUL.FTZ R18, R18, 1.4426950216293334961 ;  /* 0x3fb8aa3b12127820 */ /* 0x000fc60000410000 */
[----:B------:R0:W-:Y:S08]  /*1a60*/  MUFU.EX2 R74, R16 ;  /* 0x00000010004a7308 */ /* 0x0001f00000000800 */
[----:B------:R-:W5:Y:S01]  /*1a70*/  MUFU.EX2 R89, R82 ;  /* 0x0000005200597308 */ /* 0x000f620000000800 */
[----:B0-----:R-:W-:-:S04]  /*1a80*/  FADD.FTZ R16, R71, -R128 ;  /* 0x8000008047107221 */ /* 0x001fc80000010000 */
[----:B------:R-:W-:-:S03]  /*1a90*/  FMUL.FTZ R16, R16, 1.4426950216293334961 ;  /* 0x3fb8aa3b10107820 */ /* 0x000fc60000410000 */
[----:B------:R0:W-:Y:S01]  /*1aa0*/  MUFU.EX2 R82, R32 ;  /* 0x0000002000527308 */ /* 0x0001e20000000800 */
[----:B------:R-:W-:Y:S01]  /*1ab0*/  FMUL.FTZ R58, R58, 1.4426950216293334961 ;  /* 0x3fb8aa3b3a3a7820 */ /* 0x000fe20000410000 */
[----:B0-----:R-:W-:-:S06]  /*1ac0*/  FADD.FTZ R32, R79, -R128 ;  /* 0x800000804f207221 */ /* 0x001fcc0000010000 */
[----:B------:R-:W0:Y:S01]  /*1ad0*/  MUFU.EX2 R85, R78 ;  /* 0x0000004e00557308 */ /* 0x000e220000000800 */
[----:B------:R-:W-:-:S07]  /*1ae0*/  FMUL.FTZ R32, R32, 1.4426950216293334961 ;  /* 0x3fb8aa3b20207820 */ /* 0x000fce0000410000 */
[----:B------:R1:W-:Y:S02]  /*1af0*/  MUFU.EX2 R78, R18 ;  /* 0x00000012004e7308 */ /* 0x0003e40000000800 */
[----:B-1----:R-:W-:-:S06]  /*1b00*/  FADD.FTZ R18, R75, -R128 ;  /* 0x800000804b127221 */ /* 0x002fcc0000010000 */
[----:B------:R-:W-:Y:S08]  /*1b10*/  MUFU.EX2 R75, R64 ;  /* 0x00000040004b7308 */ /* 0x000ff00000000800 */
[----:B------:R1:W-:Y:S08]  /*1b20*/  MUFU.EX2 R64, R16 ;  /* 0x0000001000407308 */ /* 0x0003f00000000800 */
[----:B------:R-:W0:Y:S01]  /*1b30*/  MUFU.EX2 R83, R72 ;  /* 0x0000004800537308 */ /* 0x000e220000000800 */
[----:B-1----:R-:W-:-:S07]  /*1b40*/  FADD.FTZ R16, R57, -R128 ;  /* 0x8000008039107221 */ /* 0x002fce0000010000 */
[----:B------:R1:W-:Y:S02]  /*1b50*/  MUFU.EX2 R72, R32 ;  /* 0x0000002000487308 */ /* 0x0003e40000000800 */
[----:B-1----:R-:W-:-:S06]  /*1b60*/  FADD.FTZ R32, R69, -R128 ;  /* 0x8000008045207221 */ /* 0x002fcc0000010000 */
[----:B------:R1:W-:Y:S02]  /*1b70*/  MUFU.EX2 R69, R58 ;  /* 0x0000003a00457308 */ /* 0x0003e40000000800 */
[----:B-1----:R-:W-:Y:S01]  /*1b80*/  FMUL.FTZ R58, R16, 1.4426950216293334961 ;  /* 0x3fb8aa3b103a7820 */ /* 0x002fe20000410000 */
[----:B------:R-:W-:-:S04]  /*1b90*/  FADD.FTZ R16, RZ, R120 ;  /* 0x00000078ff107221 */ /* 0x000fc80000010000 */
[----:B------:R-:W-:-:S04]  /*1ba0*/  FADD.FTZ R41, R16, R121 ;  /* 0x0000007910297221 */ /* 0x000fc80000010000 */
[----:B------:R-:W-:-:S04]  /*1bb0*/  FADD.FTZ R16, R41, R122 ;  /* 0x0000007a29107221 */ /* 0x000fc80000010000 */
[----:B------:R-:W-:-:S04]  /*1bc0*/  FADD.FTZ R41, R16, R123 ;  /* 0x0000007b10297221 */ /* 0x000fc80000010000 */
[----:B------:R-:W-:-:S04]  /*1bd0*/  FADD.FTZ R16, R41, R116 ;  /* 0x0000007429107221 */ /* 0x000fc80000010000 */
[----:B------:R-:W-:-:S04]  /*1be0*/  FADD.FTZ R41, R16, R117 ;  /* 0x0000007510297221 */ /* 0x000fc80000010000 */
[----:B------:R-:W-:-:S04]  /*1bf0*/  FADD.FTZ R16, R41, R118 ;  /* 0x0000007629107221 */ /* 0x000fc80000010000 */
[----:B---3--:R-:W-:-:S04]  /*1c00*/  FADD.FTZ R41, R16, R119 ;  /* 0x0000007710297221 */ /* 0x008fc80000010000 */
[----:B------:R-:W-:-:S04]  /*1c10*/  FADD.FTZ R16, R41, R112 ;  /* 0x0000007029107221 */ /* 0x000fc80000010000 */
[----:B----4-:R-:W-:-:S04]  /*1c20*/  FADD.FTZ R41, R16, R113 ;  /* 0x0000007110297221 */ /* 0x010fc80000010000 */
[----:B------:R-:W-:-:S04]  /*1c30*/  FADD.FTZ R16, R41, R114 ;  /* 0x0000007229107221 */ /* 0x000fc80000010000 */
[----:B------:R-:W-:-:S04]  /*1c40*/  FADD.FTZ R41, R16, R115 ;  /* 0x0000007310297221 */ /* 0x000fc80000010000 */
[----:B------:R-:W-:-:S04]  /*1c50*/  FADD.FTZ R16, R41, R108 ;  /* 0x0000006c29107221 */ /* 0x000fc80000010000 */
[----:B--2---:R-:W-:-:S04]  /*1c60*/  FADD.FTZ R41, R16, R109 ;  /* 0x0000006d10297221 */ /* 0x004fc80000010000 */
[----:B------:R-:W-:-:S04]  /*1c70*/  FADD.FTZ R16, R41, R110 ;  /* 0x0000006e29107221 */ /* 0x000fc80000010000 */
        /* <DEDUP_REMOVED lines=10> */
[----:B-----5:R-:W-:-:S04]  /*1d20*/  FADD.FTZ R41, R16, R97 ;  /* 0x0000006110297221 */ /* 0x020fc80000010000 */
[----:B------:R-:W-:-:S04]  /*1d30*/  FADD.FTZ R16, R41, R98 ;  /* 0x0000006229107221 */ /* 0x000fc80000010000 */
[----:B------:R-:W-:Y:S01]  /*1d40*/  FADD.FTZ R41, R16, R99 ;  /* 0x0000006310297221 */ /* 0x000fe20000010000 */
[----:B------:R-:W-:-:S03]  /*1d50*/  FADD.FTZ R14, R14, -R128 ;  /* 0x800000800e0e7221 */ /* 0x000fc60000010000 */
[----:B------:R-:W-:-:S04]  /*1d60*/  FADD.FTZ R16, R41, R92 ;  /* 0x0000005c29107221 */ /* 0x000fc80000010000 */
[----:B------:R-:W-:Y:S01]  /*1d70*/  FADD.FTZ R41, R16, R93 ;  /* 0x0000005d10297221 */ /* 0x000fe20000010000 */
[----:B------:R-:W-:-:S03]  /*1d80*/  FMUL.FTZ R16, R14, 1.4426950216293334961 ;  /* 0x3fb8aa3b0e107820 */ /* 0x000fc60000410000 */
[----:B------:R-:W-:Y:S01]  /*1d90*/  FADD.FTZ R14, R41, R94 ;  /* 0x0000005e290e7221 */ /* 0x000fe20000010000 */
[----:B------:R-:W-:-:S03]  /*1da0*/  FADD.FTZ R12, R12, -R128 ;  /* 0x800000800c0c7221 */ /* 0x000fc60000010000 */
[----:B------:R-:W-:Y:S01]  /*1db0*/  FADD.FTZ R43, R14, R95 ;  /* 0x0000005f0e2b7221 */ /* 0x000fe20000010000 */
[----:B------:R-:W-:-:S03]  /*1dc0*/  FMUL.FTZ R42, R12, 1.4426950216293334961 ;  /* 0x3fb8aa3b0c2a7820 */ /* 0x000fc60000410000 */
[----:B------:R-:W-:Y:S01]  /*1dd0*/  FADD.FTZ R12, R43, R88 ;  /* 0x000000582b0c7221 */ /* 0x000fe20000010000 */
[----:B------:R-:W-:-:S03]  /*1de0*/  FADD.FTZ R10, R10, -R128 ;  /* 0x800000800a0a7221 */ /* 0x000fc60000010000 */
[----:B------:R-:W-:Y:S01]  /*1df0*/  FADD.FTZ R43, R12, R89 ;  /* 0x000000590c2b7221 */ /* 0x000fe20000010000 */
[----:B------:R-:W-:-:S03]  /*1e00*/  FMUL.FTZ R12, R10, 1.4426950216293334961 ;  /* 0x3fb8aa3b0a0c7820 */ /* 0x000fc60000410000 */
[----:B------:R-:W-:-:S04]  /*1e10*/  FADD.FTZ R10, R43, R90 ;  /* 0x0000005a2b0a7221 */ /* 0x000fc80000010000 */
[----:B------:R-:W-:-:S04]  /*1e20*/  FADD.FTZ R10, R10, R91 ;  /* 0x0000005b0a0a7221 */ /* 0x000fc80000010000 */
[----:B------:R-:W-:-:S04]  /*1e30*/  FADD.FTZ R10, R10, R84 ;  /* 0x000000540a0a7221 */ /* 0x000fc80000010000 */
[----:B0-----:R-:W-:Y:S01]  /*1e40*/  FADD.FTZ R10, R10, R85 ;  /* 0x000000550a0a7221 */ /* 0x001fe20000010000 */
[----:B------:R-:W-:-:S03]  /*1e50*/  FADD.FTZ R70, R70, -R128 ;  /* 0x8000008046467221 */ /* 0x000fc60000010000 */
[----:B------:R-:W-:Y:S01]  /*1e60*/  FADD.FTZ R10, R10, R86 ;  /* 0x000000560a0a7221 */ /* 0x000fe20000010000 */
[----:B------:R-:W-:-:S03]  /*1e70*/  FMUL.FTZ R70, R70, 1.4426950216293334961 ;  /* 0x3fb8aa3b46467820 */ /* 0x000fc60000410000 */
[----:B------:R-:W-:Y:S01]  /*1e80*/  FADD.FTZ R10, R10, R87 ;  /* 0x000000570a0a7221 */ /* 0x000fe20000010000 */
[----:B------:R-:W0:Y:S03]  /*1e90*/  MUFU.EX2 R77, R70 ;  /* 0x00000046004d7308 */ /* 0x000e260000000800 */
[----:B------:R-:W-:Y:S01]  /*1ea0*/  FADD.FTZ R10, R10, R80 ;  /* 0x000000500a0a7221 */ /* 0x000fe20000010000 */
[----:B------:R-:W-:-:S03]  /*1eb0*/  FADD.FTZ R68, R68, -R128 ;  /* 0x8000008044447221 */ /* 0x000fc60000010000 */
[----:B------:R-:W-:Y:S01]  /*1ec0*/  FADD.FTZ R10, R10, R81 ;  /* 0x000000510a0a7221 */ /* 0x000fe20000010000 */
[----:B------:R-:W-:-:S03]  /*1ed0*/  FMUL.FTZ R68, R68, 1.4426950216293334961 ;  /* 0x3fb8aa3b44447820 */ /* 0x000fc60000410000 */
[----:B------:R-:W-:Y:S01]  /*1ee0*/  FADD.FTZ R10, R10, R82 ;  /* 0x000000520a0a7221 */ /* 0x000fe20000010000 */
[----:B------:R-:W1:Y:S01]  /*1ef0*/  MUFU.EX2 R79, R68 ;  /* 0x00000044004f7308 */ /* 0x000e620000000800 */
[----:B------:R-:W-:Y:S02]  /*1f00*/  FADD.FTZ R66, R66, -R128 ;  /* 0x8000008042427221 */ /* 0x000fe40000010000 */
[----:B------:R-:W-:Y:S02]  /*1f10*/  FADD.FTZ R10, R10, R83 ;  /* 0x000000530a0a7221 */ /* 0x000fe40000010000 */
[----:B------:R-:W-:Y:S02]  /*1f20*/  FMUL.FTZ R66, R66, 1.4426950216293334961 ;  /* 0x3fb8aa3b42427820 */ /* 0x000fe40000410000 */
[----:B------:R-:W-:Y:S01]  /*1f30*/  FADD.FTZ R10, R10, R76 ;  /* 0x0000004c0a0a7221 */ /* 0x000fe20000010000 */
[----:B------:R-:W-:Y:S01]  /*1f40*/  FMUL.FTZ R32, R32, 1.4426950216293334961 ;  /* 0x3fb8aa3b20207820 */ /* 0x000fe20000410000 */
[----:B------:R-:W2:Y:S02]  /*1f50*/  MUFU.EX2 R73, R66 ;  /* 0x0000004200497308 */ /* 0x000ea40000000800 */
[----:B0-----:R-:W-:Y:S01]  /*1f60*/  FADD.FTZ R10, R10, R77 ;  /* 0x0000004d0a0a7221 */ /* 0x001fe20000010000 */
[--C-:B------:R-:W-:Y:S01]  /*1f70*/  FADD.FTZ R0, R0, -R128.reuse ;  /* 0x8000008000007221 */ /* 0x100fe20000010000 */
[----:B------:R-:W-:-:S02]  /*1f80*/  FADD.FTZ R4, R4, -R128 ;  /* 0x8000008004047221 */ /* 0x000fc40000010000 */
[----:B------:R-:W-:Y:S02]  /*1f90*/  FADD.FTZ R10, R10, R78 ;  /* 0x0000004e0a0a7221 */ /* 0x000fe40000010000 */
[----:B------:R0:W-:Y:S01]  /*1fa0*/  MUFU.EX2 R70, R32 ;  /* 0x0000002000467308 */ /* 0x0001e20000000800 */
[----:B------:R-:W-:Y:S01]  /*1fb0*/  FMUL.FTZ R162, R0, 1.4426950216293334961 ;  /* 0x3fb8aa3b00a27820 */ /* 0x000fe20000410000 */
[----:B------:R-:W-:Y:S01]  /*1fc0*/  FMUL.FTZ R18, R18, 1.4426950216293334961 ;  /* 0x3fb8aa3b12127820 */ /* 0x000fe20000410000 */
[--C-:B------:R-:W-:Y:S01]  /*1fd0*/  FADD.FTZ R0, R165, -R128.reuse ;  /* 0x80000080a5007221 */ /* 0x100fe20000010000 */
[----:B-1----:R-:W-:Y:S01]  /*1fe0*/  FADD.FTZ R165, R10, R79 ;  /* 0x0000004f0aa57221 */ /* 0x002fe20000010000 */
[----:B0-----:R-:W-:Y:S01]  /*1ff0*/  FADD.FTZ R32, R67, -R128 ;  /* 0x8000008043207221 */ /* 0x001fe20000010000 */
[----:B------:R-:W-:-:S03]  /*2000*/  FMUL.FTZ R4, R4, 1.4426950216293334961 ;  /* 0x3fb8aa3b04047820 */ /* 0x000fc60000410000 */
[----:B------:R-:W-:Y:S01]  /*2010*/  FMUL.FTZ R32, R32, 1.4426950216293334961 ;  /* 0x3fb8aa3b20207820 */ /* 0x000fe20000410000 */
[----:B------:R-:W0:Y:S01]  /*2020*/  MUFU.EX2 R68, R18 ;  /* 0x0000001200447308 */ /* 0x000e220000000800 */
[----:B------:R-:W-:Y:S01]  /*2030*/  FADD.FTZ R54, R54, -R128 ;  /* 0x8000008036367221 */ /* 0x000fe20000010000 */
[----:B------:R-:W-:Y:S01]  /*2040*/  FMUL.FTZ R34, R0, 1.4426950216293334961 ;  /* 0x3fb8aa3b00227820 */ /* 0x000fe20000410000 */
[----:B------:R-:W-:Y:S01]  /*2050*/  FADD.FTZ R0, R165, R72 ;  /* 0x00000048a5007221 */ /* 0x000fe20000010000 */
[----:B------:R-:W-:-:S04]  /*2060*/  FADD.FTZ R2, R2, -R128 ;  /* 0x8000008002027221 */ /* 0x000fc80000010000 */
[----:B------:R1:W-:Y:S01]  /*2070*/  MUFU.EX2 R60, R32 ;  /* 0x00000020003c7308 */ /* 0x0003e20000000800 */
[--C-:B------:R-:W-:Y:S01]  /*2080*/  FADD.FTZ R56, R56, -R128.reuse ;  /* 0x8000008038387221 */ /* 0x100fe20000010000 */
[----:B------:R-:W-:Y:S01]  /*2090*/  FMUL.FTZ R54, R54, 1.4426950216293334961 ;  /* 0x3fb8aa3b36367820 */ /* 0x000fe20000410000 */
[----:B------:R-:W-:Y:S01]  /*20a0*/  FMUL.FTZ R2, R2, 1.4426950216293334961 ;  /* 0x3fb8aa3b02027820 */ /* 0x000fe20000410000 */
[----:B-1----:R-:W-:-:S04]  /*20b0*/  FADD.FTZ R32, R53, -R128 ;  /* 0x8000008035207221 */ /* 0x002fc80000010000 */
[----:B------:R1:W-:Y:S01]  /*20c0*/  MUFU.EX2 R164, R4 ;  /* 0x0000000400a47308 */ /* 0x0003e20000000800 */
[----:B------:R-:W-:Y:S01]  /*20d0*/  FMUL.FTZ R32, R32, 1.4426950216293334961 ;  /* 0x3fb8aa3b20207820 */ /* 0x000fe20000410000 */
[----:B------:R-:W-:Y:S01]  /*20e0*/  FMUL.FTZ R56, R56, 1.4426950216293334961 ;  /* 0x3fb8aa3b38387820 */ /* 0x000fe20000410000 */
[--C-:B------:R-:W-:Y:S01]  /*20f0*/  FADD.FTZ R18, R65, -R128.reuse ;  /* 0x8000008041127221 */ /* 0x100fe20000010000 */
[----:B-1----:R-:W-:Y:S01]  /*2100*/  FADD.FTZ R4, R163, -R128 ;  /* 0x80000080a3047221 */ /* 0x002fe20000010000 */
[----:B--2---:R-:W-:-:S03]  /*2110*/  FADD.FTZ R163, R0, R73 ;  /* 0x0000004900a37221 */ /* 0x004fc60000010000 */
[----:B------:R-:W-:Y:S01]  /*2120*/  MUFU.EX2 R65, R54 ;  /* 0x0000003600417308 */ /* 0x000fe20000000800 */
[----:B------:R-:W-:Y:S01]  /*2130*/  FADD.FTZ R6, R6, -R128 ;  /* 0x8000008006067221 */ /* 0x000fe20000010000 */
[----:B------:R-:W-:-:S06]  /*2140*/  FADD.FTZ R0, R163, R74 ;  /* 0x0000004aa3007221 */ /* 0x000fcc0000010000 */
[----:B------:R-:W-:Y:S01]  /*2150*/  MUFU.EX2 R54, R32 ;  /* 0x0000002000367308 */ /* 0x000fe20000000800 */
[----:B------:R-:W-:Y:S01]  /*2160*/  FMUL.FTZ R6, R6, 1.4426950216293334961 ;  /* 0x3fb8aa3b06067820 */ /* 0x000fe20000410000 */
[----:B------:R-:W-:-:S06]  /*2170*/  FADD.FTZ R36, R36, -R128 ;  /* 0x8000008024247221 */ /* 0x000fcc0000010000 */
[----:B------:R1:W-:Y:S01]  /*2180*/  MUFU.EX2 R32, R2 ;  /* 0x0000000200207308 */ /* 0x0003e20000000800 */
[----:B------:R-:W-:-:S07]  /*2190*/  FADD.FTZ R14, R37, -R128 ;  /* 0x80000080250e7221 */ /* 0x000fce0000010000 */
[----:B------:R-:W2:Y:S01]  /*21a0*/  MUFU.EX2 R71, R56 ;  /* 0x0000003800477308 */ /* 0x000ea20000000800 */
[--C-:B-1----:R-:W-:Y:S01]  /*21b0*/  FADD.FTZ R2, R161, -R128.reuse ;  /* 0x80000080a1027221 */ /* 0x102fe20000010000 */
[----:B------:R-:W-:Y:S01]  /*21c0*/  FADD.FTZ R161, R0, R75 ;  /* 0x0000004b00a17221 */ /* 0x000fe20000010000 */
[----:B------:R-:W-:-:S03]  /*21d0*/  FADD.FTZ R8, R8, -R128 ;  /* 0x8000008008087221 */ /* 0x000fc60000010000 */
[----:B0-----:R-:W-:Y:S01]  /*21e0*/  FADD.FTZ R0, R161, R68 ;  /* 0x00000044a1007221 */ /* 0x001fe20000010000 */
[----:B------:R-:W-:Y:S01]  /*21f0*/  FMUL.FTZ R18, R18, 1.4426950216293334961 ;  /* 0x3fb8aa3b12127820 */ /* 0x000fe20000410000 */
[----:B------:R0:W-:Y:S01]  /*2200*/  MUFU.EX2 R37, R6 ;  /* 0x0000000600257308 */ /* 0x0001e20000000800 */
[--C-:B------:R-:W-:Y:S01]  /*2210*/  FADD.FTZ R52, R52, -R128.reuse ;  /* 0x8000008034347221 */ /* 0x100fe20000010000 */
[----:B------:R-:W-:Y:S01]  /*2220*/  FMUL.FTZ R36, R36, 1.4426950216293334961 ;  /* 0x3fb8aa3b24247820 */ /* 0x000fe20000410000 */
[----:B------:R-:W-:Y:S02]  /*2230*/  FMUL.FTZ R8, R8, 1.4426950216293334961 ;  /* 0x3fb8aa3b08087820 */ /* 0x000fe40000410000 */
[----:B------:R-:W-:Y:S01]  /*2240*/  FMUL.FTZ R52, R52, 1.4426950216293334961 ;  /* 0x3fb8aa3b34347820 */ /* 0x000fe20000410000 */
[----:B0-----:R-:W-:Y:S01]  /*2250*/  FADD.FTZ R6, R159, -R128 ;  /* 0x800000809f067221 */ /* 0x001fe20000010000 */
[----:B------:R-:W-:Y:S01]  /*2260*/  FADD.FTZ R159, R0, R69 ;  /* 0x00000045009f7221 */ /* 0x000fe20000010000 */
[----:B------:R0:W1:Y:S03]  /*2270*/  MUFU.EX2 R66, R18 ;  /* 0x0000001200427308 */ /* 0x0000660000000800 */
[----:B------:R-:W-:Y:S01]  /*2280*/  FADD.FTZ R0, R159, R70 ;  /* 0x000000469f007221 */ /* 0x000fe20000010000 */
[--C-:B------:R-:W-:Y:S01]  /*2290*/  FADD.FTZ R50, R50, -R128.reuse ;  /* 0x8000008032327221 */ /* 0x100fe20000010000 */
[----:B0-----:R-:W-:-:S03]  /*22a0*/  FADD.FTZ R18, R59, -R128 ;  /* 0x800000803b127221 */ /* 0x001fc60000010000 */
[----:B------:R-:W-:Y:S01]  /*22b0*/  MUFU.EX2 R59, R36 ;  /* 0x00000024003b7308 */ /* 0x000fe20000000800 */
[----:B------:R-:W-:Y:S01]  /*22c0*/  FMUL.FTZ R4, R4, 1.4426950216293334961 ;  /* 0x3fb8aa3b04047820 */ /* 0x000fe20000410000 */
[----:B------:R-:W-:Y:S01]  /*22d0*/  FMUL.FTZ R50, R50, 1.4426950216293334961 ;  /* 0x3fb8aa3b32327820 */ /* 0x000fe20000410000 */
[----:B------:R-:W-:-:S05]  /*22e0*/  FADD.FTZ R48, R48, -R128 ;  /* 0x8000008030307221 */ /* 0x000fca0000010000 */
[----:B------:R0:W-:Y:S01]  /*22f0*/  MUFU.EX2 R36, R8 ;  /* 0x0000000800247308 */ /* 0x0001e20000000800 */
[----:B------:R-:W-:-:S07]  /*2300*/  FADD.FTZ R28, R28, -R128 ;  /* 0x800000801c1c7221 */ /* 0x000fce0000010000 */
[----:B------:R-:W3:Y:S01]  /*2310*/  MUFU.EX2 R67, R52 ;  /* 0x0000003400437308 */ /* 0x000ee20000000800 */
[----:B0-----:R-:W-:Y:S01]  /*2320*/  FADD.FTZ R8, R157, -R128 ;  /* 0x800000809d087221 */ /* 0x001fe20000010000 */
[----:B--2---:R-:W-:Y:S01]  /*2330*/  FADD.FTZ R157, R0, R71 ;  /* 0x00000047009d7221 */ /* 0x004fe20000010000 */
[----:B------:R-:W-:-:S03]  /*2340*/  FMUL.FTZ R48, R48, 1.4426950216293334961 ;  /* 0x3fb8aa3b30307820 */ /* 0x000fc60000410000 */
[----:B------:R-:W-:Y:S01]  /*2350*/  FADD.FTZ R0, R157, R64 ;  /* 0x000000409d007221 */ /* 0x000fe20000010000 */
[----:B------:R-:W-:Y:S01]  /*2360*/  FADD.FTZ R46, R46, -R128 ;  /* 0x800000802e2e7221 */ /* 0x000fe20000010000 */
[----:B------:R0:W-:Y:S01]  /*2370*/  MUFU.EX2 R160, R4 ;  /* 0x0000000400a07308 */ /* 0x0001e20000000800 */
[----:B------:R-:W-:Y:S01]  /*2380*/  FMUL.FTZ R18, R18, 1.4426950216293334961 ;  /* 0x3fb8aa3b12127820 */ /* 0x000fe20000410000 */
[----:B------:R-:W-:Y:S01]  /*2390*/  FMUL.FTZ R28, R28, 1.4426950216293334961 ;  /* 0x3fb8aa3b1c1c7820 */ /* 0x000fe20000410000 */
[----:B------:R-:W-:Y:S01]  /*23a0*/  FMUL.FTZ R2, R2, 1.4426950216293334961 ;  /* 0x3fb8aa3b02027820 */ /* 0x000fe20000410000 */
[----:B------:R-:W-:-:S04]  /*23b0*/  FMUL.FTZ R46, R46, 1.4426950216293334961 ;  /* 0x3fb8aa3b2e2e7820 */ /* 0x000fc80000410000 */
[----:B------:R-:W2:Y:S01]  /*23c0*/  MUFU.EX2 R61, R50 ;  /* 0x00000032003d7308 */ /* 0x000ea20000000800 */
[--C-:B0-----:R-:W-:Y:S01]  /*23d0*/  FADD.FTZ R4, R155, -R128.reuse ;  /* 0x800000809b047221 */ /* 0x101fe20000010000 */
[----:B------:R-:W-:Y:S01]  /*23e0*/  FADD.FTZ R155, R0, R65 ;  /* 0x00000041009b7221 */ /* 0x000fe20000010000 */
[--C-:B------:R-:W-:Y:S01]  /*23f0*/  FADD.FTZ R44, R44, -R128.reuse ;  /* 0x800000802c2c7221 */ /* 0x100fe20000010000 */
[----:B------:R-:W-:Y:S02]  /*2400*/  FADD.FTZ R30, R30, -R128 ;  /* 0x800000801e1e7221 */ /* 0x000fe40000010000 */
[----:B-1----:R-:W-:Y:S02]  /*2410*/  FADD.FTZ R0, R155, R66 ;  /* 0x000000429b007221 */ /* 0x002fe40000010000 */
[----:B------:R-:W0:Y:S01]  /*2420*/  MUFU.EX2 R62, R48 ;  /* 0x00000030003e7308 */ /* 0x000e220000000800 */
[----:B------:R-:W-:Y:S01]  /*2430*/  FMUL.FTZ R44, R44, 1.4426950216293334961 ;  /* 0x3fb8aa3b2c2c7820 */ /* 0x000fe20000410000 */
[----:B------:R-:W-:Y:S01]  /*2440*/  FADD.FTZ R38, R38, -R128 ;  /* 0x8000008026267221 */ /* 0x000fe20000010000 */
[----:B------:R-:W-:-:S05]  /*2450*/  FMUL.FTZ R30, R30, 1.4426950216293334961 ;  /* 0x3fb8aa3b1e1e7820 */ /* 0x000fca0000410000 */
[----:B------:R1:W-:Y:S01]  /*2460*/  MUFU.EX2 R52, R18 ;  /* 0x0000001200347308 */ /* 0x0003e20000000800 */
[----:B------:R-:W-:Y:S01]  /*2470*/  FMUL.FTZ R6, R6, 1.4426950216293334961 ;  /* 0x3fb8aa3b06067820 */ /* 0x000fe20000410000 */
[----:B------:R-:W-:Y:S01]  /*2480*/  FMUL.FTZ R38, R38, 1.4426950216293334961 ;  /* 0x3fb8aa3b26267820 */ /* 0x000fe20000410000 */
[----:B-1----:R-:W-:-:S05]  /*2490*/  FADD.FTZ R18, R55, -R128 ;  /* 0x8000008037127221 */ /* 0x002fca0000010000 */
[----:B------:R-:W-:Y:S08]  /*24a0*/  MUFU.EX2 R55, R28 ;  /* 0x0000001c00377308 */ /* 0x000ff00000000800 */
[----:B------:R1:W-:Y:S08]  /*24b0*/  MUFU.EX2 R28, R2 ;  /* 0x00000002001c7308 */ /* 0x0003f00000000800 */
[----:B------:R-:W4:Y:S01]  /*24c0*/  MUFU.EX2 R63, R46 ;  /* 0x0000002e003f7308 */ /* 0x000f220000000800 */
[----:B-1----:R-:W-:Y:S01]  /*24d0*/  FADD.FTZ R2, R153, -R128 ;  /* 0x8000008099027221 */ /* 0x002fe20000010000 */
[----:B---3--:R-:W-:-:S04]  /*24e0*/  FADD.FTZ R153, R0, R67 ;  /* 0x0000004300997221 */ /* 0x008fc80000010000 */
[----:B------:R-:W-:Y:S02]  /*24f0*/  FADD.FTZ R0, R153, R60 ;  /* 0x0000003c99007221 */ /* 0x000fe40000010000 */
[----:B------:R-:W1:Y:S01]  /*2500*/  MUFU.EX2 R56, R44 ;  /* 0x0000002c00387308 */ /* 0x000e620000000800 */
[----:B------:R-:W-:-:S07]  /*2510*/  FMUL.FTZ R8, R8, 1.4426950216293334961 ;  /* 0x3fb8aa3b08087820 */ /* 0x000fce0000410000 */
[----:B------:R3:W-:Y:S02]  /*2520*/  MUFU.EX2 R53, R30 ;  /* 0x0000001e00357308 */ /* 0x0007e40000000800 */
[----:B---3--:R-:W-:-:S06]  /*2530*/  FADD.FTZ R30, R49, -R128 ;  /* 0x80000080311e7221 */ /* 0x008fcc0000010000 */
[----:B------:R3:W-:Y:S01]  /*2540*/  MUFU.EX2 R158, R6 ;  /* 0x00000006009e7308 */ /* 0x0007e20000000800 */
[----:B------:R-:W-:-:S07]  /*2550*/  FMUL.FTZ R30, R30, 1.4426950216293334961 ;  /* 0x3fb8aa3b1e1e7820 */ /* 0x000fce0000410000 */
[----:B------:R-:W5:Y:S01]  /*2560*/  MUFU.EX2 R57, R38 ;  /* 0x0000002600397308 */ /* 0x000f620000000800 */
[----:B---3--:R-:W-:Y:S01]  /*2570*/  FADD.FTZ R6, R151, -R128 ;  /* 0x8000008097067221 */ /* 0x008fe20000010000 */
[----:B--2---:R-:W-:-:S04]  /*2580*/  FADD.FTZ R151, R0, R61 ;  /* 0x0000003d00977221 */ /* 0x004fc80000010000 */
[----:B0-----:R-:W-:Y:S02]  /*2590*/  FADD.FTZ R0, R151, R62 ;  /* 0x0000003e97007221 */ /* 0x001fe40000010000 */
[----:B------:R-:W0:Y:S01]  /*25a0*/  MUFU.EX2 R58, R58 ;  /* 0x0000003a003a7308 */ /* 0x000e220000000800 */
[----:B------:R-:W-:-:S07]  /*25b0*/  FMUL.FTZ R4, R4, 1.4426950216293334961 ;  /* 0x3fb8aa3b04047820 */ /* 0x000fce0000410000 */
[----:B------:R-:W-:Y:S01]  /*25c0*/  MUFU.EX2 R50, R30 ;  /* 0x0000001e00327308 */ /* 0x000fe20000000800 */
[----:B------:R-:W-:-:S07]  /*25d0*/  FADD.FTZ R24, R24, -R128 ;  /* 0x8000008018187221 */ /* 0x000fce0000010000 */
[----:B------:R2:W-:Y:S01]  /*25e0*/  MUFU.EX2 R30, R8 ;  /* 0x00000008001e7308 */ /* 0x0005e20000000800 */
[----:B------:R-:W-:Y:S01]  /*25f0*/  FMUL.FTZ R18, R18, 1.4426950216293334961 ;  /* 0x3fb8aa3b12127820 */ /* 0x000fe20000410000 */
[----:B--2---:R-:W-:Y:S01]  /*2600*/  FADD.FTZ R8, R149, -R128 ;  /* 0x8000008095087221 */ /* 0x004fe20000010000 */
[----:B----4-:R-:W-:-:S05]  /*2610*/  FADD.FTZ R149, R0, R63 ;  /* 0x0000003f00957221 */ /* 0x010fca0000010000 */
[----:B------:R2:W-:Y:S01]  /*2620*/  MUFU.EX2 R156, R4 ;  /* 0x00000004009c7308 */ /* 0x0005e20000000800 */
[----:B-1----:R-:W-:Y:S01]  /*2630*/  FADD.FTZ R0, R149, R56 ;  /* 0x0000003895007221 */ /* 0x002fe20000010000 */
[----:B------:R-:W-:Y:S01]  /*2640*/  FMUL.FTZ R24, R24, 1.4426950216293334961 ;  /* 0x3fb8aa3b18187820 */ /* 0x000fe20000410000 */
[----:B------:R-:W-:Y:S01]  /*2650*/  FMUL.FTZ R2, R2, 1.4426950216293334961 ;  /* 0x3fb8aa3b02027820 */ /* 0x000fe20000410000 */
[--C-:B--2---:R-:W-:Y:S01]  /*2660*/  FADD.FTZ R4, R147, -R128.reuse ;  /* 0x8000008093047221 */ /* 0x104fe20000010000 */
[----:B-----5:R-:W-:Y:S01]  /*2670*/  FADD.FTZ R147, R0, R57 ;  /* 0x0000003900937221 */ /* 0x020fe20000010000 */
[----:B------:R-:W-:Y:S02]  /*2680*/  FADD.FTZ R26, R26, -R128 ;  /* 0x800000801a1a7221 */ /* 0x000fe40000010000 */
[----:B------:R1:W2:Y:S01]  /*2690*/  MUFU.EX2 R48, R18 ;  /* 0x0000001200307308 */ /* 0x0002a20000000800 */
[----:B0-----:R-:W-:Y:S01]  /*26a0*/  FADD.FTZ R0, R147, R58 ;  /* 0x0000003a93007221 */ /* 0x001fe20000010000 */
[----:B------:R-:W-:Y:S01]  /*26b0*/  FMUL.FTZ R26, R26, 1.4426950216293334961 ;  /* 0x3fb8aa3b1a1a7820 */ /* 0x000fe20000410000 */
[----:B-1----:R-:W-:-:S05]  /*26c0*/  FADD.FTZ R18, R51, -R128 ;  /* 0x8000008033127221 */ /* 0x002fca0000010000 */
[----:B------:R-:W-:Y:S01]  /*26d0*/  MUFU.EX2 R51, R24 ;  /* 0x0000001800337308 */ /* 0x000fe20000000800 */
[----:B------:R-:W-:-:S07]  /*26e0*/  FMUL.FTZ R6, R6, 1.4426950216293334961 ;  /* 0x3fb8aa3b06067820 */ /* 0x000fce0000410000 */
[----:B------:R0:W-:Y:S02]  /*26f0*/  MUFU.EX2 R24, R2 ;  /* 0x0000000200187308 */ /* 0x0001e40000000800 */
[----:B0-----:R-:W-:Y:S01]  /*2700*/  FADD.FTZ R2, R145, -R128 ;  /* 0x8000008091027221 */ /* 0x001fe20000010000 */
[----:B------:R-:W-:-:S05]  /*2710*/  FADD.FTZ R145, R0, R59 ;  /* 0x0000003b00917221 */ /* 0x000fca0000010000 */
[----:B------:R0:W1:Y:S01]  /*2720*/  MUFU.EX2 R49, R26 ;  /* 0x0000001a00317308 */ /* 0x0000620000000800 */
[----:B------:R-:W-:Y:S01]  /*2730*/  FADD.FTZ R0, R145, R52 ;  /* 0x0000003491007221 */ /* 0x000fe20000010000 */
[----:B0-----:R-:W-:-:S06]  /*2740*/  FADD.FTZ R26, R45, -R128 ;  /* 0x800000802d1a7221 */ /* 0x001fcc0000010000 */
[----:B------:R0:W-:Y:S01]  /*2750*/  MUFU.EX2 R154, R6 ;  /* 0x00000006009a7308 */ /* 0x0001e20000000800 */
[----:B------:R-:W-:Y:S01]  /*2760*/  FMUL.FTZ R8, R8, 1.4426950216293334961 ;  /* 0x3fb8aa3b08087820 */ /* 0x000fe20000410000 */
[----:B------:R-:W-:Y:S01]  /*2770*/  FMUL.FTZ R26, R26, 1.4426950216293334961 ;  /* 0x3fb8aa3b1a1a7820 */ /* 0x000fe20000410000 */
[----:B0-----:R-:W-:Y:S01]  /*2780*/  FADD.FTZ R6, R141, -R128 ;  /* 0x800000808d067221 */ /* 0x001fe20000010000 */
[----:B------:R-:W-:-:S04]  /*2790*/  FADD.FTZ R141, R0, R53 ;  /* 0x00000035008d7221 */ /* 0x000fc80000010000 */
[----:B------:R-:W-:Y:S01]  /*27a0*/  MUFU.EX2 R46, R26 ;  /* 0x0000001a002e7308 */ /* 0x000fe20000000800 */
[----:B------:R-:W-:Y:S01]  /*27b0*/  FADD.FTZ R0, R141, R54 ;  /* 0x000000368d007221 */ /* 0x000fe20000010000 */
[----:B------:R-:W-:Y:S01]  /*27c0*/  FMUL.FTZ R18, R18, 1.4426950216293334961 ;  /* 0x3fb8aa3b12127820 */ /* 0x000fe20000410000 */
[----:B------:R-:W-:-:S05]  /*27d0*/  FADD.FTZ R22, R22, -R128 ;  /* 0x8000008016167221 */ /* 0x000fca0000010000 */
[----:B------:R0:W-:Y:S01]  /*27e0*/  MUFU.EX2 R26, R8 ;  /* 0x00000008001a7308 */ /* 0x0001e20000000800 */
[----:B------:R-:W-:Y:S01]  /*27f0*/  FMUL.FTZ R4, R4, 1.4426950216293334961 ;  /* 0x3fb8aa3b04047820 */ /* 0x000fe20000410000 */
[----:B------:R-:W-:Y:S01]  /*2800*/  FMUL.FTZ R22, R22, 1.4426950216293334961 ;  /* 0x3fb8aa3b16167820 */ /* 0x000fe20000410000 */
[--C-:B------:R-:W-:Y:S01]  /*2810*/  FADD.FTZ R20, R20, -R128.reuse ;  /* 0x8000008014147221 */ /* 0x100fe20000010000 */
[----:B0-----:R-:W-:Y:S01]  /*2820*/  FADD.FTZ R8, R139, -R128 ;  /* 0x800000808b087221 */ /* 0x001fe20000010000 */
[----:B------:R-:W-:-:S03]  /*2830*/  FADD.FTZ R139, R0, R55 ;  /* 0x00000037008b7221 */ /* 0x000fc60000010000 */
[----:B------:R0:W3:Y:S01]  /*2840*/  MUFU.EX2 R44, R18 ;  /* 0x00000012002c7308 */ /* 0x0000e20000000800 */
[----:B--2---:R-:W-:Y:S01]  /*2850*/  FADD.FTZ R0, R139, R48 ;  /* 0x000000308b007221 */ /* 0x004fe20000010000 */
[----:B------:R-:W-:-:S06]  /*2860*/  FMUL.FTZ R20, R20, 1.4426950216293334961 ;  /* 0x3fb8aa3b14147820 */ /* 0x000fcc0000410000 */
[----:B------:R2:W-:Y:S01]  /*2870*/  MUFU.EX2 R152, R4 ;  /* 0x0000000400987308 */ /* 0x0005e20000000800 */
[----:B------:R-:W-:Y:S01]  /*2880*/  FMUL.FTZ R2, R2, 1.4426950216293334961 ;  /* 0x3fb8aa3b02027820 */ /* 0x000fe20000410000 */
[----:B0-----:R-:W-:-:S06]  /*2890*/  FADD.FTZ R18, R47, -R128 ;  /* 0x800000802f127221 */ /* 0x001fcc0000010000 */
[----:B------:R-:W0:Y:S01]  /*28a0*/  MUFU.EX2 R45, R22 ;  /* 0x00000016002d7308 */ /* 0x000e220000000800 */
[----:B--2---:R-:W-:Y:S01]  /*28b0*/  FADD.FTZ R4, R137, -R128 ;  /* 0x8000008089047221 */ /* 0x004fe20000010000 */
[----:B-1----:R-:W-:Y:S01]  /*28c0*/  FADD.FTZ R137, R0, R49 ;  /* 0x0000003100897221 */ /* 0x002fe20000010000 */
[----:B------:R-:W-:-:S03]  /*28d0*/  FMUL.FTZ R18, R18, 1.4426950216293334961 ;  /* 0x3fb8aa3b12127820 */ /* 0x000fc60000410000 */
[----:B------:R-:W-:Y:S02]  /*28e0*/  FADD.FTZ R0, R137, R50 ;  /* 0x0000003289007221 */ /* 0x000fe40000010000 */
[----:B------:R-:W1:Y:S01]  /*28f0*/  MUFU.EX2 R47, R20 ;  /* 0x00000014002f7308 */ /* 0x000e620000000800 */
[----:B------:R-:W-:-:S07]  /*2900*/  FMUL.FTZ R6, R6, 1.4426950216293334961 ;  /* 0x3fb8aa3b06067820 */ /* 0x000fce0000410000 */
[----:B------:R2:W-:Y:S02]  /*2910*/  MUFU.EX2 R20, R2 ;  /* 0x0000000200147308 */ /* 0x0005e40000000800 */
[----:B--2---:R-:W-:Y:S01]  /*2920*/  FADD.FTZ R2, R135, -R128 ;  /* 0x8000008087027221 */ /* 0x004fe20000010000 */
[----:B------:R-:W-:-:S05]  /*2930*/  FADD.FTZ R135, R0, R51 ;  /* 0x0000003300877221 */ /* 0x000fca0000010000 */
[----:B------:R-:W2:Y:S01]  /*2940*/  MUFU.EX2 R40, R18 ;  /* 0x0000001200287308 */ /* 0x000ea20000000800 */
[----:B---3--:R-:W-:Y:S01]  /*2950*/  FADD.FTZ R0, R135, R44 ;  /* 0x0000002c87007221 */ /* 0x008fe20000010000 */
[----:B------:R-:W-:-:S06]  /*2960*/  FMUL.FTZ R8, R8, 1.4426950216293334961 ;  /* 0x3fb8aa3b08087820 */ /* 0x000fcc0000410000 */
[----:B------:R3:W-:Y:S08]  /*2970*/  MUFU.EX2 R150, R6 ;  /* 0x0000000600967308 */ /* 0x0007f00000000800 */
[----:B------:R-:W4:Y:S01]  /*2980*/  MUFU.EX2 R41, R16 ;  /* 0x0000001000297308 */ /* 0x000f220000000800 */
[----:B---3--:R-:W-:Y:S01]  /*2990*/  FADD.FTZ R6, R133, -R128 ;  /* 0x8000008085067221 */ /* 0x008fe20000010000 */
[----:B0-----:R-:W-:-:S04]  /*29a0*/  FADD.FTZ R133, R0, R45 ;  /* 0x0000002d00857221 */ /* 0x001fc80000010000 */
[----:B------:R-:W-:Y:S02]  /*29b0*/  FADD.FTZ R0, R133, R46 ;  /* 0x0000002e85007221 */ /* 0x000fe40000010000 */
[----:B------:R-:W0:Y:S01]  /*29c0*/  MUFU.EX2 R42, R42 ;  /* 0x0000002a002a7308 */ /* 0x000e220000000800 */
[----:B------:R-:W-:-:S07]  /*29d0*/  FMUL.FTZ R4, R4, 1.4426950216293334961 ;  /* 0x3fb8aa3b04047820 */ /* 0x000fce0000410000 */
[----:B------:R3:W-:Y:S08]  /*29e0*/  MUFU.EX2 R22, R8 ;  /* 0x0000000800167308 */ /* 0x0007f00000000800 */
[----:B------:R-:W5:Y:S01]  /*29f0*/  MUFU.EX2 R43, R12 ;  /* 0x0000000c002b7308 */ /* 0x000f620000000800 */
[----:B---3--:R-:W-:Y:S01]  /*2a00*/  FADD.FTZ R8, R131, -R128 ;  /* 0x8000008083087221 */ /* 0x008fe20000010000 */
[----:B-1----:R-:W-:Y:S01]  /*2a10*/  FADD.FTZ R131, R0, R47 ;  /* 0x0000002f00837221 */ /* 0x002fe20000010000 */
[----:B------:R-:W-:-:S03]  /*2a20*/  FMUL.FTZ R14, R14, 1.4426950216293334961 ;  /* 0x3fb8aa3b0e0e7820 */ /* 0x000fc60000410000 */
[----:B--2---:R-:W-:Y:S02]  /*2a30*/  FADD.FTZ R0, R131, R40 ;  /* 0x0000002883007221 */ /* 0x004fe40000010000 */
[----:B------:R1:W-:Y:S01]  /*2a40*/  MUFU.EX2 R148, R4 ;  /* 0x0000000400947308 */ /* 0x0003e20000000800 */
[----:B------:R-:W-:Y:S01]  /*2a50*/  FMUL.FTZ R2, R2, 1.4426950216293334961 ;  /* 0x3fb8aa3b02027820 */ /* 0x000fe20000410000 */
[----:B-1----:R-:W-:Y:S01]  /*2a60*/  FADD.FTZ R4, R129, -R128 ;  /* 0x8000008081047221 */ /* 0x002fe20000010000 */
[----:B----4-:R-:W-:-:S05]  /*2a70*/  FADD.FTZ R129, R0, R41 ;  /* 0x0000002900817221 */ /* 0x010fca0000010000 */
[----:B------:R-:W1:Y:S01]  /*2a80*/  MUFU.EX2 R38, R14 ;  /* 0x0000000e00267308 */ /* 0x000e620000000800 */
[----:B0-----:R-:W-:Y:S01]  /*2a90*/  FADD.FTZ R0, R129, R42 ;  /* 0x0000002a81007221 */ /* 0x001fe20000010000 */
[----:B------:R-:W-:-:S06]  /*2aa0*/  FMUL.FTZ R6, R6, 1.4426950216293334961 ;  /* 0x3fb8aa3b06067820 */ /* 0x000fcc0000410000 */
[----:B------:R0:W-:Y:S02]  /*2ab0*/  MUFU.EX2 R16, R2 ;  /* 0x0000000200107308 */ /* 0x0001e40000000800 */
[----:B0-----:R-:W-:Y:S01]  /*2ac0*/  FADD.FTZ R2, R127, -R128 ;  /* 0x800000807f027221 */ /* 0x001fe20000010000 */
[----:B-----5:R-:W-:-:S05]  /*2ad0*/  FADD.FTZ R127, R0, R43 ;  /* 0x0000002b007f7221 */ /* 0x020fca0000010000 */
[----:B------:R0:W-:Y:S01]  /*2ae0*/  MUFU.EX2 R146, R6 ;  /* 0x0000000600927308 */ /* 0x0001e20000000800 */
[----:B------:R-:W-:-:S07]  /*2af0*/  FADD.FTZ R0, R127, R36 ;  /* 0x000000247f007221 */ /* 0x000fce0000010000 */
[----:B------:R-:W2:Y:S01]  /*2b00*/  MUFU.EX2 R162, R162 ;  /* 0x000000a200a27308 */ /* 0x000ea20000000800 */
[----:B0-----:R-:W-:Y:S01]  /*2b10*/  FADD.FTZ R6, R125, -R128 ;  /* 0x800000807d067221 */ /* 0x001fe20000010000 */
[----:B------:R-:W-:-:S04]  /*2b20*/  FADD.FTZ R125, R0, R37 ;  /* 0x00000025007d7221 */ /* 0x000fc80000010000 */
[----:B-1----:R-:W-:Y:S02]  /*2b30*/  FADD.FTZ R125, R125, R38 ;  /* 0x000000267d7d7221 */ /* 0x002fe40000010000 */
[----:B------:R-:W0:Y:S02]  /*2b40*/  MUFU.EX2 R34, R34 ;  /* 0x0000002200227308 */ /* 0x000e240000000800 */
[----:B------:R-:W-:-:S04]  /*2b50*/  FADD.FTZ R125, R125, R164 ;  /* 0x000000a47d7d7221 */ /* 0x000fc80000010000 */
[----:B------:R-:W-:-:S04]  /*2b60*/  FADD.FTZ R125, R125, R32 ;  /* 0x000000207d7d7221 */ /* 0x000fc80000010000 */
[----:B--2---:R-:W-:-:S04]  /*2b70*/  FADD.FTZ R125, R125, R162 ;  /* 0x000000a27d7d7221 */ /* 0x004fc80000010000 */
[----:B0-----:R-:W-:-:S04]  /*2b80*/  FADD.FTZ R125, R125, R34 ;  /* 0x000000227d7d7221 */ /* 0x001fc80000010000 */
        /* <DEDUP_REMOVED lines=8> */
[----:B------:R-:W-:Y:S01]  /*2c10*/  FADD.FTZ R125, R125, R152 ;  /* 0x000000987d7d7221 */ /* 0x000fe20000010000 */
[----:B------:R-:W-:-:S03]  /*2c20*/  FMUL.FTZ R8, R8, 1.4426950216293334961 ;  /* 0x3fb8aa3b08087820 */ /* 0x000fc60000410000 */
[----:B------:R-:W-:Y:S01]  /*2c30*/  FADD.FTZ R125, R125, R20 ;  /* 0x000000147d7d7221 */ /* 0x000fe20000010000 */
[----:B------:R-:W0:Y:S03]  /*2c40*/  MUFU.EX2 R18, R8 ;  /* 0x0000000800127308 */ /* 0x000e260000000800 */
[----:B------:R-:W-:Y:S01]  /*2c50*/  FADD.FTZ R125, R125, R150 ;  /* 0x000000967d7d7221 */ /* 0x000fe20000010000 */
[----:B------:R-:W-:-:S03]  /*2c60*/  FMUL.FTZ R4, R4, 1.4426950216293334961 ;  /* 0x3fb8aa3b04047820 */ /* 0x000fc60000410000 */
[----:B------:R-:W-:Y:S01]  /*2c70*/  FADD.FTZ R125, R125, R22 ;  /* 0x000000167d7d7221 */ /* 0x000fe20000010000 */
[----:B------:R-:W1:Y:S01]  /*2c80*/  MUFU.EX2 R144, R4 ;  /* 0x0000000400907308 */ /* 0x000e620000000800 */
[----:B------:R-:W-:Y:S01]  /*2c90*/  FMUL.FTZ R2, R2, 1.4426950216293334961 ;  /* 0x3fb8aa3b02027820 */ /* 0x000fe20000410000 */
[----:B------:R-:W-:Y:S01]  /*2ca0*/  FADD.FTZ R39, R39, -R128 ;  /* 0x8000008027277221 */ /* 0x000fe20000010000 */
[----:B------:R-:W-:Y:S01]  /*2cb0*/  FADD.FTZ R125, R125, R148 ;  /* 0x000000947d7d7221 */ /* 0x000fe20000010000 */
[----:B------:R-:W-:Y:S02]  /*2cc0*/  FMUL.FTZ R6, R6, 1.4426950216293334961 ;  /* 0x3fb8aa3b06067820 */ /* 0x000fe40000410000 */
[----:B------:R-:W-:Y:S01]  /*2cd0*/  FMUL.FTZ R14, R39, 1.4426950216293334961 ;  /* 0x3fb8aa3b270e7820 */ /* 0x000fe20000410000 */
[----:B------:R-:W-:Y:S01]  /*2ce0*/  FADD.FTZ R125, R125, R16 ;  /* 0x000000107d7d7221 */ /* 0x000fe20000010000 */
[----:B------:R-:W2:Y:S01]  /*2cf0*/  MUFU.EX2 R12, R2 ;  /* 0x00000002000c7308 */ /* 0x000ea20000000800 */
[--C-:B------:R-:W-:Y:S01]  /*2d00*/  FADD.FTZ R35, R35, -R128.reuse ;  /* 0x8000008023237221 */ /* 0x100fe20000010000 */
[----:B------:R-:W-:Y:S01]  /*2d10*/  FADD.FTZ R33, R33, -R128 ;  /* 0x8000008021217221 */ /* 0x000fe20000010000 */
[----:B------:R-:W-:-:S05]  /*2d20*/  FADD.FTZ R125, R125, R146 ;  /* 0x000000927d7d7221 */ /* 0x000fca0000010000 */
[----:B------:R-:W3:Y:S01]  /*2d30*/  MUFU.EX2 R140, R6 ;  /* 0x00000006008c7308 */ /* 0x000ee20000000800 */
[----:B------:R-:W-:Y:S01]  /*2d40*/  FMUL.FTZ R35, R35, 1.4426950216293334961 ;  /* 0x3fb8aa3b23237820 */ /* 0x000fe20000410000 */
[----:B0-----:R-:W-:Y:S01]  /*2d50*/  FADD.FTZ R125, R125, R18 ;  /* 0x000000127d7d7221 */ /* 0x001fe20000010000 */
[----:B------:R-:W-:Y:S01]  /*2d60*/  FMUL.FTZ R8, R33, 1.4426950216293334961 ;  /* 0x3fb8aa3b21087820 */ /* 0x000fe20000410000 */
[----:B------:R-:W-:-:S04]  /*2d70*/  FADD.FTZ R31, R31, -R128 ;  /* 0x800000801f1f7221 */ /* 0x000fc80000010000 */
[----:B------:R-:W0:Y:S01]  /*2d80*/  MUFU.EX2 R14, R14 ;  /* 0x0000000e000e7308 */ /* 0x000e220000000800 */
[----:B-1----:R-:W-:Y:S01]  /*2d90*/  FADD.FTZ R125, R125, R144 ;  /* 0x000000907d7d7221 */ /* 0x002fe20000010000 */
[----:B------:R-:W-:Y:S01]  /*2da0*/  FADD.FTZ R29, R29, -R128 ;  /* 0x800000801d1d7221 */ /* 0x000fe20000010000 */
[----:B------:R-:W-:-:S05]  /*2db0*/  FMUL.FTZ R31, R31, 1.4426950216293334961 ;  /* 0x3fb8aa3b1f1f7820 */ /* 0x000fca0000410000 */
[----:B------:R-:W1:Y:S01]  /*2dc0*/  MUFU.EX2 R138, R35 ;  /* 0x00000023008a7308 */ /* 0x000e620000000800 */
[----:B--2---:R-:W-:Y:S01]  /*2dd0*/  FADD.FTZ R125, R125, R12 ;  /* 0x0000000c7d7d7221 */ /* 0x004fe20000010000 */
[----:B------:R-:W-:Y:S01]  /*2de0*/  FMUL.FTZ R10, R29, 1.4426950216293334961 ;  /* 0x3fb8aa3b1d0a7820 */ /* 0x000fe20000410000 */
[----:B------:R-:W-:-:S05]  /*2df0*/  FADD.FTZ R27, R27, -R128 ;  /* 0x800000801b1b7221 */ /* 0x000fca0000010000 */
[----:B------:R-:W2:Y:S01]  /*2e00*/  MUFU.EX2 R8, R8 ;  /* 0x0000000800087308 */ /* 0x000ea20000000800 */
[----:B---3--:R-:W-:Y:S01]  /*2e10*/  FADD.FTZ R125, R125, R140 ;  /* 0x0000008c7d7d7221 */ /* 0x008fe20000010000 */
[----:B------:R-:W-:Y:S01]  /*2e20*/  FADD.FTZ R25, R25, -R128 ;  /* 0x8000008019197221 */ /* 0x000fe20000010000 */
[----:B------:R-:W-:-:S05]  /*2e30*/  FMUL.FTZ R27, R27, 1.4426950216293334961 ;  /* 0x3fb8aa3b1b1b7820 */ /* 0x000fca0000410000 */
[----:B------:R-:W3:Y:S01]  /*2e40*/  MUFU.EX2 R136, R31 ;  /* 0x0000001f00887308 */ /* 0x000ee20000000800 */
[----:B0-----:R-:W-:Y:S01]  /*2e50*/  FADD.FTZ R125, R125, R14 ;  /* 0x0000000e7d7d7221 */ /* 0x001fe20000010000 */
[----:B------:R-:W-:Y:S01]  /*2e60*/  FMUL.FTZ R4, R25, 1.4426950216293334961 ;  /* 0x3fb8aa3b19047820 */ /* 0x000fe20000410000 */
[----:B------:R-:W-:-:S05]  /*2e70*/  FADD.FTZ R23, R23, -R128 ;  /* 0x8000008017177221 */ /* 0x000fca0000010000 */
        /* <DEDUP_REMOVED lines=15> */
[--C-:B------:R-:W-:Y:S01]  /*2f70*/  FADD.FTZ R15, R15, -R128.reuse ;  /* 0x800000800f0f7221 */ /* 0x100fe20000010000 */
[----:B------:R-:W-:-:S04]  /*2f80*/  FADD.FTZ R11, R11, -R128 ;  /* 0x800000800b0b7221 */ /* 0x000fc80000010000 */
[----:B------:R-:W0:Y:S01]  /*2f90*/  MUFU.EX2 R6, R6 ;  /* 0x0000000600067308 */ /* 0x000e220000000800 */
[----:B-1----:R-:W-:Y:S01]  /*2fa0*/  FADD.FTZ R125, R125, R134 ;  /* 0x000000867d7d7221 */ /* 0x002fe20000010000 */
[----:B------:R-:W-:Y:S01]  /*2fb0*/  FMUL.FTZ R2, R15, 1.4426950216293334961 ;  /* 0x3fb8aa3b0f027820 */ /* 0x000fe20000410000 */
[----:B------:R-:W-:Y:S01]  /*2fc0*/  FADD.FTZ R13, R13, -R128 ;  /* 0x800000800d0d7221 */ /* 0x000fe20000010000 */
[----:B------:R-:W-:-:S04]  /*2fd0*/  FMUL.FTZ R17, R11, 1.4426950216293334961 ;  /* 0x3fb8aa3b0b117820 */ /* 0x000fc80000410000 */
[----:B------:R-:W1:Y:S01]  /*2fe0*/  MUFU.EX2 R130, R19 ;  /* 0x0000001300827308 */ /* 0x000e620000000800 */
[----:B--2---:R-:W-:Y:S01]  /*2ff0*/  FADD.FTZ R11, R125, R4 ;  /* 0x000000047d0b7221 */ /* 0x004fe20000010000 */
[----:B------:R-:W-:Y:S01]  /*3000*/  FMUL.FTZ R13, R13, 1.4426950216293334961 ;  /* 0x3fb8aa3b0d0d7820 */ /* 0x000fe20000410000 */
[----:B------:R-:W-:-:S05]  /*3010*/  FADD.FTZ R15, R3, -R128 ;  /* 0x80000080030f7221 */ /* 0x000fca0000010000 */
[----:B------:R-:W2:Y:S01]  /*3020*/  MUFU.EX2 R0, R0 ;  /* 0x0000000000007308 */ /* 0x000ea20000000800 */
[----:B---3--:R-:W-:Y:S01]  /*3030*/  FADD.FTZ R11, R11, R132 ;  /* 0x000000840b0b7221 */ /* 0x008fe20000010000 */
[----:B------:R-:W-:-:S06]  /*3040*/  FMUL.FTZ R15, R15, 1.4426950216293334961 ;  /* 0x3fb8aa3b0f0f7820 */ /* 0x000fcc0000410000 */
[----:B------:R-:W3:Y:S01]  /*3050*/  MUFU.EX2 R2, R2 ;  /* 0x0000000200027308 */ /* 0x000ee20000000800 */
[----:B0-----:R-:W-:Y:S01]  /*3060*/  FADD.FTZ R11, R11, R6 ;  /* 0x000000060b0b7221 */ /* 0x001fe20000010000 */
[----:B------:R-:W-:-:S06]  /*3070*/  FADD.FTZ R9, R9, -R128 ;  /* 0x8000008009097221 */ /* 0x000fcc0000010000 */
[----:B------:R-:W0:Y:S01]  /*3080*/  MUFU.EX2 R3, R13 ;  /* 0x0000000d00037308 */ /* 0x000e220000000800 */
[----:B-1----:R-:W-:Y:S01]  /*3090*/  FADD.FTZ R11, R11, R130 ;  /* 0x000000820b0b7221 */ /* 0x002fe20000010000 */
[----:B------:R-:W-:Y:S01]  /*30a0*/  FMUL.FTZ R9, R9, 1.4426950216293334961 ;  /* 0x3fb8aa3b09097820 */ /* 0x000fe20000410000 */
[----:B------:R-:W-:-:S05]  /*30b0*/  FADD.FTZ R7, R7, -R128 ;  /* 0x8000008007077221 */ /* 0x000fca0000010000 */
        /* <DEDUP_REMOVED lines=8> */
[----:B0-----:R-:W-:-:S07]  /*3140*/  FADD.FTZ R5, R128, R3 ;  /* 0x0000000380057221 */ /* 0x001fce0000010000 */
[----:B------:R-:W0:Y:S01]  /*3150*/  MUFU.EX2 R127, R7 ;  /* 0x00000007007f7308 */ /* 0x000e220000000800 */
[----:B-1----:R-:W-:-:S07]  /*3160*/  FADD.FTZ R5, R5, R124 ;  /* 0x0000007c05057221 */ /* 0x002fce0000010000 */
[----:B------:R-:W1:Y:S01]  /*3170*/  MUFU.EX2 R128, R11 ;  /* 0x0000000b00807308 */ /* 0x000e620000000800 */
[----:B--2---:R-:W-:-:S04]  /*3180*/  FADD.FTZ R5, R5, R125 ;  /* 0x0000007d05057221 */ /* 0x004fc80000010000 */
[----:B---3--:R-:W-:-:S04]  /*3190*/  FADD.FTZ R5, R5, R126 ;  /* 0x0000007e05057221 */ /* 0x008fc80000010000 */
[----:B0-----:R-:W-:-:S04]  /*31a0*/  FADD.FTZ R5, R5, R127 ;  /* 0x0000007f05057221 */ /* 0x001fc80000010000 */
[----:B-1----:R-:W-:-:S04]  /*31b0*/  FADD.FTZ R5, R5, R128 ;  /* 0x0000008005057221 */ /* 0x002fc80000010000 */
[----:B------:R-:W-:-:S04]  /*31c0*/  FADD.FTZ R5, R5, 1.2799999922208371572e-06 ;  /* 0x35abcc7705057421 */ /* 0x000fc80000010000 */
[----:B------:R-:W0:Y:S02]  /*31d0*/  MUFU.RCP R129, R5 ;  /* 0x0000000500817308 */ /* 0x000e240000001000 */
[-C--:B0-----:R-:W-:Y:S01]  /*31e0*/  FFMA.FTZ R5, R132, R129.reuse, 9.9999999392252902908e-09 ;  /* 0x322bcc7784057423 */ /* 0x081fe20000010081 */
[-C--:B------:R-:W-:Y:S02]  /*31f0*/  FFMA.FTZ R132, R0, R129.reuse, 9.9999999392252902908e-09 ;  /* 0x322bcc7700847423 */ /* 0x080fe40000010081 */
[----:B------:R-:W0:Y:S01]  /*3200*/  LDC R0, c[0x0][0x21c] ;  /* 0x00008700ff007b82 */ /* 0x000e220000000800 */
[-C--:B------:R-:W-:Y:S01]  /*3210*/  FFMA.FTZ R135, R124, R129.reuse, 9.9999999392252902908e-09 ;  /* 0x322bcc777c877423 */ /* 0x080fe20000010081 */
        /* <DEDUP_REMOVED lines=124> */
[----:B------:R-:W-:Y:S01]  /*39e0*/  FFMA.FTZ R127, R128, R129, 9.9999999392252902908e-09 ;  /* 0x322bcc77807f7423 */ /* 0x000fe20000010081 */
[----:B------:R1:W-:Y:S01]  /*39f0*/  STL.128 [R1], R120 ;  /* 0x0000007801007387 */ /* 0x0003e20000100c00 */
[----:B0-----:R-:W-:-:S03]  /*3a00*/  IADD3 R0, -R0, 0x80, RZ ;  /* 0x0000008000007810 */ /* 0x001fc60007ffe1ff */
[----:B------:R1:W-:Y:S04]  /*3a10*/  STL.128 [R1+0x10], R116 ;  /* 0x0000107401007387 */ /* 0x0003e80000100c00 */
        /* <DEDUP_REMOVED lines=29> */
[----:B------:R1:W-:Y:S01]  /*3bf0*/  STL.128 [R1+0x1f0], R124 ;  /* 0x0001f07c01007387 */ /* 0x0003e20000100c00 */
[----:B------:R-:W-:Y:S01]  /*3c00*/  ISETP.GE.AND P0, PT, R0, 0x1, PT ;  /* 0x000000010000780c */ /* 0x000fe20003f06270 */
[----:B------:R-:W-:-:S12]  /*3c10*/  IMAD.MOV.U32 R2, RZ, RZ, 0x3f800000 ;  /* 0x3f800000ff027424 */ /* 0x000fd800078e00ff */
[----:B------:R-:W-:Y:S05]  /*3c20*/  @!P0 BRA `(.L_x_16) ;  /* 0x0000002c00208947 */ /* 0x000fea0003800000 */
[----:B------:R-:W-:Y:S01]  /*3c30*/  IMAD.MOV.U32 R2, RZ, RZ, 0x3f800000 ;  /* 0x3f800000ff027424 */ /* 0x000fe200078e00ff */
[----:B------:R-:W-:-:S06]  /*3c40*/  UMOV UR4, URZ ;  /* 0x0000003f00047c82 */ /* 0x000fcc0008000000 */
.L_x_17:
[----:B-1----:R-:W2:Y:S04]  /*3c50*/  LDL.128 R16, [R1] ;  /* 0x0000000001107983 */ /* 0x002ea80000100c00 */
[----:B------:R-:W3:Y:S04]  /*3c60*/  LDL.128 R20, [R1+0x10] ;  /* 0x0000100001147983 */ /* 0x000ee80000100c00 */
[----:B------:R-:W4:Y:S04]  /*3c70*/  LDL.128 R24, [R1+0x20] ;  /* 0x0000200001187983 */ /* 0x000f280000100c00 */
[----:B------:R-:W5:Y:S04]  /*3c80*/  LDL.128 R28, [R1+0x30] ;  /* 0x00003000011c7983 */ /* 0x000f680000100c00 */
[----:B------:R-:W5:Y:S04]  /*3c90*/  LDL.128 R12, [R1+0x40] ;  /* 0x00004000010c7983 */ /* 0x000f680000100c00 */
[----:B------:R-:W5:Y:S04]  /*3ca0*/  LDL.128 R8, [R1+0x50] ;  /* 0x0000500001087983 */ /* 0x000f680000100c00 */
[----:B------:R-:W5:Y:S04]  /*3cb0*/  LDL.128 R4, [R1+0x60] ;  /* 0x0000600001047983 */ /* 0x000f680000100c00 */
[----:B------:R-:W5:Y:S04]  /*3cc0*/  LDL.128 R32, [R1+0x70] ;  /* 0x0000700001207983 */ /* 0x000f680000100c00 */
[----:B------:R-:W5:Y:S01]  /*3cd0*/  LDL.128 R36, [R1+0xe0] ;  /* 0x0000e00001247983 */ /* 0x000f620000100c00 */
[----:B--2---:R-:W-:-:S02]  /*3ce0*/  FSETP.GT.FTZ.AND P4, PT, R16, RZ, PT ;  /* 0x000000ff1000720b */ /* 0x004fc40003f94000 */
[----:B------:R-:W-:Y:S02]  /*3cf0*/  FSETP.GEU.FTZ.AND P0, PT, R16, 1, PT ;  /* 0x3f8000001000780b */ /* 0x000fe40003f1e000 */
[----:B------:R-:W-:Y:S02]  /*3d00*/  FSETP.GT.FTZ.AND P3, PT, R17, RZ, PT ;  /* 0x000000ff1100720b */ /* 0x000fe40003f74000 */
[----:B------:R-:W-:-:S04]  /*3d10*/  PLOP3.LUT P4, PT, P4, P0, PT, 0x20, 0x0 ;  /* 0x000000000000781c */ /* 0x000fc80002780470 */
[----:B------:R-:W-:-:S04]  /*3d20*/  FSEL R16, R16, 1, P4 ;  /* 0x3f80000010107808 */ /* 0x000fc80002000000 */
[----:B------:R-:W-:-:S04]  /*3d30*/  FSETP.GEU.FTZ.AND P0, PT, R17, R16, PT ;  /* 0x000000101100720b */ /* 0x000fc80003f1e000 */
[----:B------:R-:W-:Y:S02]  /*3d40*/  PLOP3.LUT P3, PT, P3, P0, PT, 0x20, 0x0 ;  /* 0x000000000000781c */ /* 0x000fe40001f60470 */
[----:B------:R-:W-:Y:S02]  /*3d50*/  FSETP.GT.FTZ.AND P0, PT, R18, RZ, PT ;  /* 0x000000ff1200720b */ /* 0x000fe40003f14000 */
[----:B------:R-:W-:-:S04]  /*3d60*/  FSEL R3, R17, R16, P3 ;  /* 0x0000001011037208 */ /* 0x000fc80001800000 */
[----:B------:R-:W-:-:S04]  /*3d70*/  FSETP.GEU.FTZ.AND P1, PT, R18, R3, PT ;  /* 0x000000031200720b */ /* 0x000fc80003f3e000 */
[----:B------:R-:W-:-:S04]  /*3d80*/  PLOP3.LUT P0, PT, P0, P1, PT, 0x20, 0x0 ;  /* 0x000000000000781c */ /* 0x000fc80000702470 */
[----:B------:R-:W-:Y:S02]  /*3d90*/  FSEL R18, R18, R3, P0 ;  /* 0x0000000312127208 */ /* 0x000fe40000000000 */
[C---:B------:R-:W-:Y:S02]  /*3da0*/  FSETP.GT.FTZ.AND P1, PT, R19.reuse, RZ, PT ;  /* 0x000000ff1300720b */ /* 0x040fe40003f34000 */
[----:B------:R-:W-:-:S04]  /*3db0*/  FSETP.GEU.FTZ.AND P2, PT, R19, R18, PT ;  /* 0x000000121300720b */ /* 0x000fc80003f5e000 */
[----:B------:R-:W-:-:S04]  /*3dc0*/  PLOP3.LUT P1, PT, P1, P2, PT, 0x20, 0x0 ;  /* 0x000000000000781c */ /* 0x000fc80000f24470 */
[----:B------:R-:W-:Y:S02]  /*3dd0*/  FSEL R3, R19, R18, P1 ;  /* 0x0000001213037208 */ /* 0x000fe40000800000 */
[C---:B---3--:R-:W-:Y:S01]  /*3de0*/  FSETP.GT.FTZ.AND P2, PT, R20.reuse, RZ, PT ;  /* 0x000000ff1400720b */ /* 0x048fe20003f54000 */
[----:B------:R-:W2:Y:S01]  /*3df0*/  LDL.128 R16, [R1+0x80] ;  /* 0x0000800001107983 */ /* 0x000ea20000100c00 */
[----:B------:R-:W-:-:S04]  /*3e00*/  FSETP.GEU.FTZ.AND P5, PT, R20, R3, PT ;  /* 0x000000031400720b */ /* 0x000fc80003fbe000 */
[----:B------:R-:W-:-:S04]  /*3e10*/  PLOP3.LUT P2, PT, P2, P5, PT, 0x20, 0x0 ;  /* 0x000000000000781c */ /* 0x000fc8000174a470 */
[----:B------:R-:W-:Y:S02]  /*3e20*/  FSEL R20, R20, R3, P2 ;  /* 0x0000000314147208 */ /* 0x000fe40001000000 */
[C---:B------:R-:W-:Y:S02]  /*3e30*/  FSETP.GT.FTZ.AND P5, PT, R21.reuse, RZ, PT ;  /* 0x000000ff1500720b */ /* 0x040fe40003fb4000 */
[----:B------:R-:W-:-:S04]  /*3e40*/  FSETP.GEU.FTZ.AND P6, PT, R21, R20, PT ;  /* 0x000000141500720b */ /* 0x000fc80003fde000 */
[----:B------:R-:W-:-:S04]  /*3e50*/  PLOP3.LUT P5, PT, P5, P6, PT, 0x20, 0x0 ;  /* 0x000000000000781c */ /* 0x000fc80002fac470 */
[----:B------:R-:W-:Y:S02]  /*3e60*/  FSEL R21, R21, R20, P5 ;  /* 0x0000001415157208 */ /* 0x000fe40002800000 */
[----:B------:R-:W-:Y:S02]  /*3e70*/  SEL R3, RZ, 0xffffffff, P4 ;  /* 0xffffffffff037807 */ /* 0x000fe40002000000 */
[C---:B------:R-:W-:Y:S02]  /*3e80*/  FSETP.GT.FTZ.AND P6, PT, R22.reuse, RZ, PT ;  /* 0x000000ff1600720b */ /* 0x040fe40003fd4000 */
[----:B------:R-:W-:-:S04]  /*3e90*/  FSETP.GEU.FTZ.AND P4, PT, R22, R21, PT ;  /* 0x000000151600720b */ /* 0x000fc80003f9e000 */
[----:B------:R-:W-:-:S04]  /*3ea0*/  PLOP3.LUT P4, PT, P6, P4, PT, 0x20, 0x0 ;  /* 0x000000000000781c */ /* 0x000fc80003788470 */
[----:B------:R-:W-:Y:S02]  /*3eb0*/  FSEL R22, R22, R21, P4 ;  /* 0x0000001516167208 */ /* 0x000fe40002000000 */
[----:B------:R-:W-:Y:S02]  /*3ec0*/  SEL R3, R3, 0x1, !P3 ;  /* 0x0000000103037807 */ /* 0x000fe40005800000 */
[C---:B------:R-:W-:Y:S02]  /*3ed0*/  FSETP.GT.FTZ.AND P6, PT, R23.reuse, RZ, PT ;  /* 0x000000ff1700720b */ /* 0x040fe40003fd4000 */
[----:B------:R-:W-:-:S04]  /*3ee0*/  FSETP.GEU.FTZ.AND P3, PT, R23, R22, PT ;  /* 0x000000161700720b */ /* 0x000fc80003f7e000 */
[----:B------:R-:W-:-:S04]  /*3ef0*/  PLOP3.LUT P3, PT, P6, P3, PT, 0x20, 0x0 ;  /* 0x000000000000781c */ /* 0x000fc80003766470 */
[----:B------:R-:W-:Y:S02]  /*3f00*/  FSEL R23, R23, R22, P3 ;  /* 0x0000001617177208 */ /* 0x000fe40001800000 */
[----:B------:R-:W-:Y:S02]  /*3f10*/  SEL R3, R3, 0x2, !P0 ;  /* 0x0000000203037807 */ /* 0x000fe40004000000 */
[C---:B----4-:R-:W-:Y:S02]  /*3f20*/  FSETP.GT.FTZ.AND P6, PT, R24.reuse, RZ, PT ;  /* 0x000000ff1800720b */ /* 0x050fe40003fd4000 */
[----:B------:R-:W-:-:S04]  /*3f30*/  FSETP.GEU.FTZ.AND P0, PT, R24, R23, PT ;  /* 0x000000171800720b */ /* 0x000fc80003f1e000 */
[----:B------:R-:W-:-:S04]  /*3f40*/  PLOP3.LUT P0, PT, P6, P0, PT, 0x20, 0x0 ;  /* 0x000000000000781c */ /* 0x000fc80003700470 */
[----:B------:R-:W-:Y:S02]  /*3f50*/  FSEL R24, R24, R23, P0 ;  /* 0x0000001718187208 */ /* 0x000fe40000000000 */
[----:B------:R-:W-:Y:S01]  /*3f60*/  SEL R3, R3, 0x3, !P1 ;  /* 0x0000000303037807 */ /* 0x000fe20004800000 */
[----:B------:R-:W3:Y:S01]  /*3f70*/  LDL.128 R20, [R1+0x90] ;  /* 0x0000900001147983 */ /* 0x000ee20000100c00 */
        /* <DEDUP_REMOVED lines=15> */
[C---:B-----5:R-:W-:Y:S02]  /*4070*/  FSETP.GT.FTZ.AND P6, PT, R28.reuse, RZ, PT ;  /* 0x000000ff1c00720b */ /* 0x060fe40003fd4000 */
[----:B------:R-:W-:-:S04]  /*4080*/  FSETP.GEU.FTZ.AND P4, PT, R28, R27, PT ;  /* 0x0000001b1c00720b */ /* 0x000fc80003f9e000 */
[----:B------:R-:W-:-:S04]  /*4090*/  PLOP3.LUT P4, PT, P6, P4, PT, 0x20, 0x0 ;  /* 0x000000000000781c */ /* 0x000fc80003788470 */
[----:B------:R-:W-:Y:S02]  /*40a0*/  FSEL R28, R28, R27, P4 ;  /* 0x0000001b1c1c7208 */ /* 0x000fe40002000000 */
[----:B------:R-:W-:Y:S01]  /*40b0*/  SEL R3, R3, 0x7, !P3 ;  /* 0x0000000703037807 */ /* 0x000fe20005800000 */
[----:B------:R-:W4:Y:S01]  /*40c0*/  LDL.128 R24, [R1+0xa0] ;  /* 0x0000a00001187983 */ /* 0x000f220000100c00 */
        /* <DEDUP_REMOVED lines=19> */
[----:B------:R-:W-:Y:S01]  /*4200*/  SEL R3, R3, 0xb, !P5 ;  /* 0x0000000b03037807 */ /* 0x000fe20006800000 */
[----:B------:R-:W5:Y:S01]  /*4210*/  LDL.128 R28, [R1+0xb0] ;  /* 0x0000b000011c7983 */ /* 0x000f620000100c00 */
        /* <DEDUP_REMOVED lines=78> */
[C---:B--2---:R-:W-:Y:S02]  /*4700*/  FSETP.GT.FTZ.AND P6, PT, R16.reuse, RZ, PT ;  /* 0x000000ff1000720b */ /* 0x044fe40003fd4000 */
        /* <DEDUP_REMOVED lines=19> */
[----:B------:R-:W2:Y:S01]  /*4840*/  LDL.128 R16, [R1+0x100] ;  /* 0x0001000001107983 */ /* 0x000ea20000100c00 */
[C---:B---3--:R-:W-:Y:S02]  /*4850*/  FSETP.GT.FTZ.AND P6, PT, R20.reuse, RZ, PT ;  /* 0x000000ff1400720b */ /* 0x048fe40003fd4000 */
        /* <DEDUP_REMOVED lines=19> */
[----:B------:R-:W3:Y:S01]  /*4990*/  LDL.128 R20, [R1+0x110] ;  /* 0x0001100001147983 */ /* 0x000ee20000100c00 */
[C---:B----4-:R-:W-:Y:S02]  /*49a0*/  FSETP.GT.FTZ.AND P6, PT, R24.reuse, RZ, PT ;  /* 0x000000ff1800720b */ /* 0x050fe40003fd4000 */
        /* <DEDUP_REMOVED lines=19> */
[----:B------:R-:W4:Y:S01]  /*4ae0*/  LDL.128 R24, [R1+0x120] ;  /* 0x0001200001187983 */ /* 0x000f220000100c00 */
[C---:B-----5:R-:W-:Y:S02]  /*4af0*/  FSETP.GT.FTZ.AND P6, PT, R28.reuse, RZ, PT ;  /* 0x000000ff1c00720b */ /* 0x060fe40003fd4000 */
        /* <DEDUP_REMOVED lines=418> */
[----:B------:R-:W-:Y:S02]  /*6520*/  FSETP.GEU.FTZ.AND P5, PT, R33, R32, PT ;  /* 0x000000202100720b */ /* 0x000fe40003fbe000 */
[----:B------:R-:W-:Y:S02]  /*6530*/  SEL R4, R4, 0x78, !P4 ;  /* 0x0000007804047807 */ /* 0x000fe40006000000 */
[----:B------:R-:W-:-:S02]  /*6540*/  PLOP3.LUT P4, PT, P6, P5, PT, 0x20, 0x0 ;  /* 0x000000000000781c */ /* 0x000fc4000378a470 */
[----:B------:R-:W-:Y:S02]  /*6550*/  SEL R4, R4, 0x79, !P3 ;  /* 0x0000007904047807 */ /* 0x000fe40005800000 */
[----:B------:R-:W-:Y:S02]  /*6560*/  FSEL R33, R33, R32, P4 ;  /* 0x0000002021217208 */ /* 0x000fe40002000000 */
[----:B------:R-:W-:Y:S02]  /*6570*/  SEL R4, R4, 0x7a, !P0 ;  /* 0x0000007a04047807 */ /* 0x000fe40004000000 */
[C---:B------:R-:W-:Y:S02]  /*6580*/  FSETP.GT.FTZ.AND P3, PT, R34.reuse, RZ, PT ;  /* 0x000000ff2200720b */ /* 0x040fe40003f74000 */
[----:B------:R-:W-:Y:S02]  /*6590*/  FSETP.GEU.FTZ.AND P0, PT, R34, R33, PT ;  /* 0x000000212200720b */ /* 0x000fe40003f1e000 */
[----:B------:R-:W-:-:S02]  /*65a0*/  SEL R4, R4, 0x7b, !P1 ;  /* 0x0000007b04047807 */ /* 0x000fc40004800000 */
[----:B------:R-:W-:Y:S02]  /*65b0*/  PLOP3.LUT P3, PT, P3, P0, PT, 0x20, 0x0 ;  /* 0x000000000000781c */ /* 0x000fe40001f60470 */
[----:B------:R-:W-:Y:S02]  /*65c0*/  SEL R4, R4, 0x7c, !P2 ;  /* 0x0000007c04047807 */ /* 0x000fe40005000000 */
[----:B------:R-:W-:Y:S02]  /*65d0*/  FSEL R34, R34, R33, P3 ;  /* 0x0000002122227208 */ /* 0x000fe40001800000 */
[C---:B------:R-:W-:Y:S02]  /*65e0*/  FSETP.GT.FTZ.AND P0, PT, R35.reuse, RZ, PT ;  /* 0x000000ff2300720b */ /* 0x040fe40003f14000 */
[----:B------:R-:W-:Y:S02]  /*65f0*/  SEL R4, R4, 0x7d, !P4 ;  /* 0x0000007d04047807 */ /* 0x000fe40006000000 */
[----:B------:R-:W-:-:S02]  /*6600*/  FSETP.GEU.FTZ.AND P1, PT, R35, R34, PT ;  /* 0x000000222300720b */ /* 0x000fc40003f3e000 */
[----:B------:R-:W-:Y:S02]  /*6610*/  SEL R4, R4, 0x7e, !P3 ;  /* 0x0000007e04047807 */ /* 0x000fe40005800000 */
[----:B------:R-:W-:-:S04]  /*6620*/  PLOP3.LUT P0, PT, P0, P1, PT, 0x20, 0x0 ;  /* 0x000000000000781c */ /* 0x000fc80000702470 */
[----:B------:R-:W-:-:S05]  /*6630*/  SEL R4, R4, 0x7f, !P0 ;  /* 0x0000007f04047807 */ /* 0x000fca0004000000 */
[----:B------:R-:W-:-:S05]  /*6640*/  IMAD.U32 R4, R4, 0x4, R1 ;  /* 0x0000000404047824 */ /* 0x000fca00078e0001 */
[----:B------:R-:W2:Y:S01]  /*6650*/  LDL R3, [R4] ;  /* 0x0000000004037983 */ /* 0x000ea20000100800 */
[----:B------:R-:W-:-:S03]  /*6660*/  UIADD3 UR4, UR4, 0x1, URZ ;  /* 0x0000000104047890 */ /* 0x000fc6000fffe03f */
[----:B------:R0:W-:Y:S03]  /*6670*/  STL [R4], RZ ;  /* 0x000000ff04007387 */ /* 0x0001e60000100800 */
[----:B------:R-:W-:Y:S01]  /*6680*/  ISETP.LE.AND P0, PT, R0, UR4, PT ;  /* 0x0000000400007c0c */ /* 0x000fe2000bf03270 */
[----:B--2---:R-:W-:-:S12]  /*6690*/  FADD.FTZ R2, -R3, R2 ;  /* 0x0000000203027221 */ /* 0x004fd80000010100 */
[----:B0-----:R-:W-:Y:S05]  /*66a0*/  @!P0 BRA `(.L_x_17) ;  /* 0xffffffd400688947 */ /* 0x001fea000383ffff */
[----:B------:R0:W5:Y:S04]  /*66b0*/  LDL.128 R120, [R1] ;  /* 0x0000000001787983 */ /* 0x0001680000100c00 */
[----:B------:R0:W5:Y:S04]  /*66c0*/  LDL.128 R116, [R1+0x10] ;  /* 0x0000100001747983 */ /* 0x0001680000100c00 */
        /* <DEDUP_REMOVED lines=29> */
[----:B------:R0:W5:Y:S02]  /*68a0*/  LDL.128 R124, [R1+0x1f0] ;  /* 0x0001f000017c7983 */ /* 0x0001640000100c00 */
.L_x_16:
[----:B------:R-:W1:Y:S02]  /*68b0*/  MUFU.RCP R0, R2 ;  /* 0x0000000200007308 */ /* 0x000e640000001000 */
[C---:B-1---5:R-:W-:Y:S01]  /*68c0*/  FMUL.FTZ R119, R0.reuse, R119 ;  /* 0x0000007700777220 */ /* 0x062fe20000410000 */
[C---:B------:R-:W-:Y:S01]  /*68d0*/  FMUL.FTZ R118, R0.reuse, R118 ;  /* 0x0000007600767220 */ /* 0x040fe20000410000 */
        /* <DEDUP_REMOVED lines=46> */
[----:B------:R1:W-:Y:S01]  /*6bc0*/  STL.128 [R1+0x10], R116 ;  /* 0x0000107401007387 */ /* 0x0003e20000100c00 */
[----:B------:R-:W-:Y:S01]  /*6bd0*/  F2FP.F16.F32.PACK_AB R131, R119, R118 ;  /* 0x000000767783723e */ /* 0x000fe200000000ff */
[C---:B------:R-:W-:Y:S01]  /*6be0*/  FMUL.FTZ R23, R0.reuse, R23 ;  /* 0x0000001700177220 */ /* 0x040fe20000410000 */
[----:B------:R-:W-:Y:S01]  /*6bf0*/  F2FP.F16.F32.PACK_AB R139, R111, R110 ;  /* 0x0000006e6f8b723e */ /* 0x000fe200000000ff */
[----:B------:R2:W-:Y:S01]  /*6c00*/  STL.128 [R1+0x30], R108 ;  /* 0x0000306c01007387 */ /* 0x0005e20000100c00 */
        /* <DEDUP_REMOVED lines=8> */
[C---:B------:R-:W-:Y:S01]  /*6c90*/  FMUL.FTZ R123, R0.reuse, R123 ;  /* 0x0000007b007b7220 */ /* 0x040fe20000410000 */
[C---:B------:R-:W-:Y:S01]  /*6ca0*/  FMUL.FTZ R122, R0.reuse, R122 ;  /* 0x0000007a007a7220 */ /* 0x040fe20000410000 */
[C---:B------:R-:W-:Y:S01]  /*6cb0*/  FMUL.FTZ R121, R0.reuse, R121 ;  /* 0x0000007900797220 */ /* 0x040fe20000410000 */
[----:B-1----:R-:W-:Y:S01]  /*6cc0*/  F2FP.F16.F32.PACK_AB R119, R103, R102 ;  /* 0x000000666777723e */ /* 0x002fe200000000ff */
[----:B------:R1:W-:Y:S01]  /*6cd0*/  STL.128 [R1+0x70], R92 ;  /* 0x0000705c01007387 */ /* 0x0003e20000100c00 */
[C---:B------:R-:W-:Y:S01]  /*6ce0*/  FMUL.FTZ R120, R0.reuse, R120 ;  /* 0x0000007800787220 */ /* 0x040fe20000410000 */
[C---:B------:R-:W-:Y:S01]  /*6cf0*/  FMUL.FTZ R115, R0.reuse, R115 ;  /* 0x0000007300737220 */ /* 0x040fe20000410000 */
[----:B--2---:R-:W-:Y:S01]  /*6d00*/  F2FP.F16.F32.PACK_AB R111, R95, R94 ;  /* 0x0000005e5f6f723e */ /* 0x004fe200000000ff */
        /* <DEDUP_REMOVED lines=66> */
[----:B------:R-:W-:Y:S01]  /*7130*/  FMUL.FTZ R124, R0, R124 ;  /* 0x0000007c007c7220 */ /* 0x000fe20000410000 */
[----:B------:R2:W-:Y:S01]  /*7140*/  STL.128 [R1+0x90], R84 ;  /* 0x0000905401007387 */ /* 0x0005e20000100c00 */
[----:B---3--:R-:W-:-:S02]  /*7150*/  F2FP.F16.F32.PACK_AB R103, R87, R86 ;  /* 0x000000565767723e */ /* 0x008fc400000000ff */
[----:B-1----:R-:W-:Y:S01]  /*7160*/  F2FP.F16.F32.PACK_AB R95, R79, R78 ;  /* 0x0000004e4f5f723e */ /* 0x002fe200000000ff */
[----:B------:R1:W-:Y:S01]  /*7170*/  STL.128 [R1+0xb0], R76 ;  /* 0x0000b04c01007387 */ /* 0x0003e20000100c00 */
[----:B------:R-:W-:Y:S02]  /*7180*/  F2FP.F16.F32.PACK_AB R130, R117, R116 ;  /* 0x000000747582723e */ /* 0x000fe400000000ff */
[----:B------:R-:W-:Y:S01]  /*7190*/  F2FP.F16.F32.PACK_AB R138, R109, R108 ;  /* 0x0000006c6d8a723e */ /* 0x000fe200000000ff */
[----:B------:R3:W-:Y:S01]  /*71a0*/  STL.128 [R1+0xd0], R68 ;  /* 0x0000d04401007387 */ /* 0x0007e20000100c00 */
[----:B------:R-:W-:Y:S02]  /*71b0*/  F2FP.F16.F32.PACK_AB R118, R101, R100 ;  /* 0x000000646576723e */ /* 0x000fe400000000ff */
[----:B------:R-:W-:Y:S01]  /*71c0*/  F2FP.F16.F32.PACK_AB R110, R93, R92 ;  /* 0x0000005c5d6e723e */ /* 0x000fe200000000ff */
[----:B------:R4:W-:Y:S01]  /*71d0*/  STL.128 [R1+0xf0], R60 ;  /* 0x0000f03c01007387 */ /* 0x0009e20000100c00 */
[----:B------:R-:W-:-:S02]  /*71e0*/  F2FP.F16.F32.PACK_AB R102, R85, R84 ;  /* 0x000000545566723e */ /* 0x000fc400000000ff */
[----:B------:R-:W-:Y:S01]  /*71f0*/  F2FP.F16.F32.PACK_AB R94, R77, R76 ;  /* 0x0000004c4d5e723e */ /* 0x000fe200000000ff */
[----:B------:R0:W-:Y:S01]  /*7200*/  STL.128 [R1+0x110], R52 ;  /* 0x0001103401007387 */ /* 0x0001e20000100c00 */
[----:B--2---:R-:W-:Y:S02]  /*7210*/  F2FP.F16.F32.PACK_AB R87, R71, R70 ;  /* 0x000000464757723e */ /* 0x004fe400000000ff */
[----:B------:R-:W-:Y:S01]  /*7220*/  F2FP.F16.F32.PACK_AB R86, R69, R68 ;  /* 0x000000444556723e */ /* 0x000fe200000000ff */
[----:B------:R2:W-:Y:S01]  /*7230*/  STL.128 [R1+0x130], R44 ;  /* 0x0001302c01007387 */ /* 0x0005e20000100c00 */
[----:B-1----:R-:W-:Y:S02]  /*7240*/  F2FP.F16.F32.PACK_AB R79, R63, R62 ;  /* 0x0000003e3f4f723e */ /* 0x002fe400000000ff */
[----:B------:R-:W-:Y:S01]  /*7250*/  F2FP.F16.F32.PACK_AB R78, R61, R60 ;  /* 0x0000003c3d4e723e */ /* 0x000fe200000000ff */
[----:B------:R1:W-:Y:S01]  /*7260*/  STL.128 [R1+0x150], R36 ;  /* 0x0001502401007387 */ /* 0x0003e20000100c00 */
[----:B---3--:R-:W-:-:S02]  /*7270*/  F2FP.F16.F32.PACK_AB R71, R55, R54 ;  /* 0x000000363747723e */ /* 0x008fc400000000ff */
[----:B------:R-:W-:Y:S01]  /*7280*/  F2FP.F16.F32.PACK_AB R70, R53, R52 ;  /* 0x000000343546723e */ /* 0x000fe200000000ff */
[----:B------:R3:W-:Y:S01]  /*7290*/  STL.128 [R1+0x170], R28 ;  /* 0x0001701c01007387 */ /* 0x0007e20000100c00 */
[----:B----4-:R-:W-:Y:S02]  /*72a0*/  F2FP.F16.F32.PACK_AB R63, R47, R46 ;  /* 0x0000002e2f3f723e */ /* 0x010fe400000000ff */
[----:B------:R-:W-:Y:S01]  /*72b0*/  F2FP.F16.F32.PACK_AB R62, R45, R44 ;  /* 0x0000002c2d3e723e */ /* 0x000fe200000000ff */
[----:B------:R4:W-:Y:S01]  /*72c0*/  STL.128 [R1+0x190], R20 ;  /* 0x0001901401007387 */ /* 0x0009e20000100c00 */
[----:B0-----:R-:W-:Y:S02]  /*72d0*/  F2FP.F16.F32.PACK_AB R55, R39, R38 ;  /* 0x000000262737723e */ /* 0x001fe400000000ff */
[----:B------:R-:W-:Y:S01]  /*72e0*/  F2FP.F16.F32.PACK_AB R54, R37, R36 ;  /* 0x000000242536723e */ /* 0x000fe200000000ff */
[----:B------:R0:W-:Y:S01]  /*72f0*/  STL.128 [R1+0x1b0], R12 ;  /* 0x0001b00c01007387 */ /* 0x0001e20000100c00 */
[----:B--2---:R-:W-:-:S02]  /*7300*/  F2FP.F16.F32.PACK_AB R47, R31, R30 ;  /* 0x0000001e1f2f723e */ /* 0x004fc400000000ff */
[----:B------:R-:W-:Y:S01]  /*7310*/  F2FP.F16.F32.PACK_AB R46, R29, R28 ;  /* 0x0000001c1d2e723e */ /* 0x000fe200000000ff */
[----:B------:R-:W-:Y:S01]  /*7320*/  STL.128 [R1], R120 ;  /* 0x0000007801007387 */ /* 0x000fe20000100c00 */
[----:B-1----:R-:W-:Y:S02]  /*7330*/  F2FP.F16.F32.PACK_AB R39, R23, R22 ;  /* 0x000000161727723e */ /* 0x002fe400000000ff */
[----:B------:R-:W-:Y:S01]  /*7340*/  F2FP.F16.F32.PACK_AB R38, R21, R20 ;  /* 0x000000141526723e */ /* 0x000fe200000000ff */
[----:B------:R-:W-:Y:S01]  /*7350*/  STL.128 [R1+0x20], R112 ;  /* 0x0000207001007387 */ /* 0x000fe20000100c00 */
[----:B---3--:R-:W-:Y:S02]  /*7360*/  F2FP.F16.F32.PACK_AB R31, R15, R14 ;  /* 0x0000000e0f1f723e */ /* 0x008fe400000000ff */
[----:B------:R-:W-:Y:S01]  /*7370*/  F2FP.F16.F32.PACK_AB R30, R13, R12 ;  /* 0x0000000c0d1e723e */ /* 0x000fe200000000ff */
[----:B------:R-:W-:Y:S01]  /*7380*/  STL.128 [R1+0x40], R104 ;  /* 0x0000406801007387 */ /* 0x000fe20000100c00 */
[----:B------:R-:W-:-:S02]  /*7390*/  F2FP.F16.F32.PACK_AB R129, R123, R122 ;  /* 0x0000007a7b81723e */ /* 0x000fc400000000ff */
[----:B------:R-:W-:Y:S01]  /*73a0*/  F2FP.F16.F32.PACK_AB R128, R121, R120 ;  /* 0x000000787980723e */ /* 0x000fe200000000ff */
[----:B------:R-:W-:Y:S01]  /*73b0*/  STL.128 [R1+0x60], R96 ;  /* 0x0000606001007387 */ /* 0x000fe20000100c00 */
[----:B------:R-:W-:Y:S02]  /*73c0*/  F2FP.F16.F32.PACK_AB R137, R115, R114 ;  /* 0x000000727389723e */ /* 0x000fe400000000ff */
[----:B------:R-:W-:Y:S01]  /*73d0*/  F2FP.F16.F32.PACK_AB R136, R113, R112 ;  /* 0x000000707188723e */ /* 0x000fe200000000ff */
[----:B------:R-:W-:Y:S01]  /*73e0*/  STL.128 [R1+0x80], R88 ;  /* 0x0000805801007387 */ /* 0x000fe20000100c00 */
[----:B------:R-:W-:Y:S02]  /*73f0*/  F2FP.F16.F32.PACK_AB R117, R107, R106 ;  /* 0x0000006a6b75723e */ /* 0x000fe400000000ff */
        /* <DEDUP_REMOVED lines=35> */
[----:B----4-:R-:W-:Y:S02]  /*7630*/  F2FP.F16.F32.PACK_AB R23, R7, R6 ;  /* 0x000000060717723e */ /* 0x010fe400000000ff */
[----:B------:R-:W-:Y:S01]  /*7640*/  F2FP.F16.F32.PACK_AB R22, R5, R4 ;  /* 0x000000040516723e */ /* 0x000fe200000000ff */
[----:B------:R-:W-:Y:S01]  /*7650*/  STL.128 [R1+0x1e0], R132 ;  /* 0x0001e08401007387 */ /* 0x000fe20000100c00 */
[----:B------:R-:W-:-:S02]  /*7660*/  F2FP.F16.F32.PACK_AB R21, R11, R10 ;  /* 0x0000000a0b15723e */ /* 0x000fc400000000ff */
[----:B------:R-:W-:Y:S01]  /*7670*/  F2FP.F16.F32.PACK_AB R20, R9, R8 ;  /* 0x000000080914723e */ /* 0x000fe200000000ff */
[----:B------:R-:W-:Y:S01]  /*7680*/  STG.E.128 desc[UR6][R142.64], R128 ;  /* 0x000000808e007986 */ /* 0x000fe2000c101d06 */
[----:B0-----:R-:W-:Y:S02]  /*7690*/  F2FP.F16.F32.PACK_AB R15, R127, R126 ;  /* 0x0000007e7f0f723e */ /* 0x001fe400000000ff */
[----:B------:R-:W-:Y:S01]  /*76a0*/  F2FP.F16.F32.PACK_AB R14, R125, R124 ;  /* 0x0000007c7d0e723e */ /* 0x000fe200000000ff */
[----:B------:R-:W-:Y:S01]  /*76b0*/  STG.E.128 desc[UR6][R142.64+0x10], R136 ;  /* 0x000010888e007986 */ /* 0x000fe2000c101d06 */
[----:B------:R-:W-:Y:S02]  /*76c0*/  F2FP.F16.F32.PACK_AB R13, R135, R134 ;  /* 0x00000086870d723e */ /* 0x000fe400000000ff */
[----:B------:R-:W-:Y:S01]  /*76d0*/  F2FP.F16.F32.PACK_AB R12, R133, R132 ;  /* 0x00000084850c723e */ /* 0x000fe200000000ff */
[----:B------:R-:W-:Y:S04]  /*76e0*/  STG.E.128 desc[UR6][R142.64+0x20], R116 ;  /* 0x000020748e007986 */ /* 0x000fe8000c101d06 */
        /* <DEDUP_REMOVED lines=12> */
[----:B------:R-:W-:Y:S01]  /*77b0*/  STG.E.128 desc[UR6][R142.64+0xf0], R12 ;  /* 0x0000f00c8e007986 */ /* 0x000fe2000c101d06 */
[----:B------:R-:W-:Y:S05]  /*77c0*/  EXIT ;  /* 0x000000000000794d */ /* 0x000fea0003800000 */
.L_x_18:
        /* <DEDUP_REMOVED lines=11> */
.L_x_49:


//--------------------- .text._Z25softmax4_topk_norm_kernelP6__halfii --------------------------
	.section	.text._Z25softmax4_topk_norm_kernelP6__halfii,"ax",@progbits
	.align	128
        .global         _Z25softmax4_topk_norm_kernelP6__halfii
        .type           _Z25softmax4_topk_norm_kernelP6__halfii,@function
        .size           _Z25softmax4_topk_norm_kernelP6__halfii,(.L_x_50 - _Z25softmax4_topk_norm_kernelP6__halfii)
        .other          _Z25softmax4_topk_norm_kernelP6__halfii,@"STO_CUDA_ENTRY STV_DEFAULT"
_Z25softmax4_topk_norm_kernelP6__halfii:
.text._Z25softmax4_topk_norm_kernelP6__halfii:
[----:B------:R-:W-:Y:S01]  /*0000*/  LDC R1, c[0x0][0x28] ;  /* 0x00000a00ff017b82 */ /* 0x000fe20000000800 */
[----:B------:R-:W0:Y:S01]  /*0010*/  S2R R0, SR_CTAID.Y ;  /* 0x0000000000007919 */ /* 0x000e220000002600 */
[----:B------:R-:W-:Y:S01]  /*0020*/  ULDC UR4, c[0x0][0x218] ;  /* 0x0000860000047ab9 */ /* 0x000fe20000000800 */
[----:B------:R-:W0:Y:S02]  /*0030*/  S2R R3, SR_TID.X ;  /* 0x0000000000037919 */ /* 0x000e240000002100 */
[----:B0-----:R-:W-:-:S05]  /*0040*/  IMAD R0, R0, 0x20, R3 ;  /* 0x0000002000007824 */ /* 0x001fca00078e0203 */
[----:B------:R-:W-:-:S13]  /*0050*/  ISETP.GE.AND P0, PT, R0, UR4, PT ;  /* 0x0000000400007c0c */ /* 0x000fda000bf06270 */
[----:B------:R-:W-:Y:S05]  /*0060*/  @P0 EXIT ;  /* 0x000000000000094d */ /* 0x000fea0003800000 */
[----:B------:R-:W0:Y:S01]  /*0070*/  LDC.64 R2, c[0x0][0x210] ;  /* 0x00008400ff027b82 */ /* 0x000e220000000a00 */
[----:B------:R-:W-:Y:S01]  /*0080*/  IMAD.SHL.U32 R5, R0, 0x4, RZ ;  /* 0x0000000400057824 */ /* 0x000fe200078e00ff */
[----:B------:R-:W-:-:S06]  /*0090*/  ULDC.64 UR4, c[0x0][0x208] ;  /* 0x0000820000047ab9 */ /* 0x000fcc0000000a00 */
[----:B------:R-:W1:Y:S01]  /*00a0*/  LDC R14, c[0x0][0x21c] ;  /* 0x00008700ff0e7b82 */ /* 0x000e620000000800 */
[----:B0-----:R-:W-:-:S05]  /*00b0*/  IMAD.WIDE R2, R5, 0x2, R2 ;  /* 0x0000000205027825 */ /* 0x001fca00078e0202 */
[----:B------:R-:W2:Y:S01]  /*00c0*/  LDG.E.64 R4, desc[UR4][R2.64] ;  /* 0x0000000402047981 */ /* 0x000ea2000c1e1b00 */
[----:B-1----:R-:W-:Y:S01]  /*00d0*/  ISETP.GT.AND P0, PT, R14, 0x3, PT ;  /* 0x000000030e00780c */ /* 0x002fe20003f04270 */
[--C-:B--2---:R-:W-:Y:S02]  /*00e0*/  HADD2.F32 R0, -RZ, R4.reuse.H0_H0 ;  /* 0x20000004ff007230 */ /* 0x104fe40000004100 */
[----:B------:R-:W-:Y:S02]  /*00f0*/  HADD2.F32 R7, -RZ, R4.H1_H1 ;  /* 0x30000004ff077230 */ /* 0x000fe40000004100 */
[--C-:B------:R-:W-:Y:S02]  /*0100*/  HADD2.F32 R4, -RZ, R5.reuse.H0_H0 ;  /* 0x20000005ff047230 */ /* 0x100fe40000004100 */
[----:B------:R-:W-:Y:S01]  /*0110*/  HADD2.F32 R5, -RZ, R5.H1_H1 ;  /* 0x30000005ff057230 */ /* 0x000fe20000004100 */
[----:B------:R-:W-:-:S04]  /*0120*/  FMNMX.FTZ R6, R0, R7, !PT ;  /* 0x0000000700067209 */ /* 0x000fc80007810000 */
[----:B------:R-:W-:-:S04]  /*0130*/  FMNMX.FTZ R9, R4, R5, !PT ;  /* 0x0000000504097209 */ /* 0x000fc80007810000 */
[----:B------:R-:W-:-:S05]  /*0140*/  FMNMX.FTZ R6, R6, R9, !PT ;  /* 0x0000000906067209 */ /* 0x000fca0007810000 */
[--C-:B------:R-:W-:Y:S01]  /*0150*/  FADD.FTZ R0, R0, -R6.reuse ;  /* 0x8000000600007221 */ /* 0x100fe20000010000 */
[--C-:B------:R-:W-:Y:S01]  /*0160*/  FADD.FTZ R8, R7, -R6.reuse ;  /* 0x8000000607087221 */ /* 0x100fe20000010000 */
[--C-:B------:R-:W-:Y:S01]  /*0170*/  FADD.FTZ R4, R4, -R6.reuse ;  /* 0x8000000604047221 */ /* 0x100fe20000010000 */
[----:B------:R-:W-:Y:S01]  /*0180*/  FADD.FTZ R6, R5, -R6 ;  /* 0x8000000605067221 */ /* 0x000fe20000010000 */
[----:B------:R-:W-:Y:S01]  /*0190*/  FMUL.FTZ R0, R0, 1.4426950216293334961 ;  /* 0x3fb8aa3b00007820 */ /* 0x000fe20000410000 */
[----:B------:R-:W-:Y:S01]  /*01a0*/  FMUL.FTZ R8, R8, 1.4426950216293334961 ;  /* 0x3fb8aa3b08087820 */ /* 0x000fe20000410000 */
[----:B------:R-:W-:Y:S01]  /*01b0*/  FMUL.FTZ R10, R4, 1.4426950216293334961 ;  /* 0x3fb8aa3b040a7820 */ /* 0x000fe20000410000 */
[----:B------:R-:W-:Y:S01]  /*01c0*/  FMUL.FTZ R6, R6, 1.4426950216293334961 ;  /* 0x3fb8aa3b06067820 */ /* 0x000fe20000410000 */
[----:B------:R-:W0:Y:S08]  /*01d0*/  MUFU.EX2 R7, R0 ;  /* 0x0000000000077308 */ /* 0x000e300000000800 */
[----:B------:R1:W2:Y:S08]  /*01e0*/  MUFU.EX2 R9, R8 ;  /* 0x0000000800097308 */ /* 0x0002b00000000800 */
[----:B------:R-:W3:Y:S01]  /*01f0*/  MUFU.EX2 R5, R10 ;  /* 0x0000000a00057308 */ /* 0x000ee20000000800 */
[----:B0-----:R-:W-:Y:S01]  /*0200*/  FADD.FTZ R4, RZ, R7 ;  /* 0x00000007ff047221 */ /* 0x001fe20000010000 */
[----:B-1----:R-:W-:-:S06]  /*0210*/  IMAD.MOV.U32 R8, RZ, RZ, 0x3f800000 ;  /* 0x3f800000ff087424 */ /* 0x002fcc00078e00ff */
[----:B------:R-:W0:Y:S01]  /*0220*/  MUFU.EX2 R11, R6 ;  /* 0x00000006000b7308 */ /* 0x000e220000000800 */
[----:B--2---:R-:W-:-:S04]  /*0230*/  FADD.FTZ R4, R4, R9 ;  /* 0x0000000904047221 */ /* 0x004fc80000010000 */
[----:B---3--:R-:W-:-:S04]  /*0240*/  FADD.FTZ R4, R4, R5 ;  /* 0x0000000504047221 */ /* 0x008fc80000010000 */
[----:B0-----:R-:W-:-:S04]  /*0250*/  FADD.FTZ R4, R4, R11 ;  /* 0x0000000b04047221 */ /* 0x001fc80000010000 */
[----:B------:R-:W-:-:S06]  /*0260*/  FADD.FTZ R12, R4, 3.9999999756901161163e-08 ;  /* 0x332bcc77040c7421 */ /* 0x000fcc0000010000 */
[----:B------:R-:W0:Y:S02]  /*0270*/  MUFU.RCP R12, R12 ;  /* 0x0000000c000c7308 */ /* 0x000e240000001000 */
[-C--:B0-----:R-:W-:Y:S01]  /*0280*/  FFMA.FTZ R4, R5, R12.reuse, 9.9999999392252902908e-09 ;  /* 0x322bcc7705047423 */ /* 0x081fe2000001000c */
[-C--:B------:R-:W-:Y:S01]  /*0290*/  FFMA.FTZ R0, R11, R12.reuse, 9.9999999392252902908e-09 ;  /* 0x322bcc770b007423 */ /* 0x080fe2000001000c */
[-C--:B------:R-:W-:Y:S01]  /*02a0*/  FFMA.FTZ R5, R9, R12.reuse, 9.9999999392252902908e-09 ;  /* 0x322bcc7709057423 */ /* 0x080fe2000001000c */
[----:B------:R-:W-:Y:S01]  /*02b0*/  FFMA.FTZ R6, R7, R12, 9.9999999392252902908e-09 ;  /* 0x322bcc7707067423 */ /* 0x000fe2000001000c */
[----:B------:R-:W-:Y:S06]  /*02c0*/  @P0 BRA `(.L_x_19) ;  /* 0x0000000800d40947 */ /* 0x000fec0003800000 */
[C---:B------:R-:W-:Y:S02]  /*02d0*/  IADD3 R8, -R14.reuse, 0x3, RZ ;  /* 0x000000030e087810 */ /* 0x040fe40007ffe1ff */
[----:B------:R-:W-:Y:S02]  /*02e0*/  IADD3 R7, -R14, 0x4, RZ ;  /* 0x000000040e077810 */ /* 0x000fe40007ffe1ff */
[----:B------:R-:W-:Y:S01]  /*02f0*/  ISETP.GE.U32.AND P0, PT, R8, 0x3, PT ;  /* 0x000000030800780c */ /* 0x000fe20003f06070 */
[----:B------:R-:W-:Y:S01]  /*0300*/  IMAD.MOV.U32 R8, RZ, RZ, 0x3f800000 ;  /* 0x3f800000ff087424 */ /* 0x000fe200078e00ff */
[----:B------:R-:W-:-:S04]  /*0310*/  LOP3.LUT R7, R7, 0x3, RZ, 0xc0, !PT ;  /* 0x0000000307077812 */ /* 0x000fc800078ec0ff */
[----:B------:R-:W-:-:S07]  /*0320*/  ISETP.NE.AND P2, PT, R7, RZ, PT ;  /* 0x000000ff0700720c */ /* 0x000fce0003f45270 */
[----:B------:R-:W-:Y:S06]  /*0330*/  @!P0 BRA `(.L_x_20) ;  /* 0x0000000800248947 */ /* 0x000fec0003800000 */
[----:B------:R-:W-:Y:S01]  /*0340*/  IADD3 R9, RZ, -R7, -R14 ;  /* 0x80000007ff097210 */ /* 0x000fe20007ffe80e */
[----:B------:R-:W-:-:S07]  /*0350*/  IMAD.MOV.U32 R8, RZ, RZ, 0x3f800000 ;  /* 0x3f800000ff087424 */ /* 0x000fce00078e00ff */
.L_x_21:
[C---:B------:R-:W-:Y:S01]  /*0360*/  FSETP.GT.FTZ.AND P0, PT, R6.reuse, RZ, PT ;  /* 0x000000ff0600720b */ /* 0x040fe20003f14000 */
[----:B------:R-:W-:Y:S01]  /*0370*/  VIADD R9, R9, 0xfffffffc ;  /* 0xfffffffc09097836 */ /* 0x000fe20000000000 */
[----:B------:R-:W-:-:S04]  /*0380*/  FSETP.GEU.FTZ.AND P1, PT, R6, 1, PT ;  /* 0x3f8000000600780b */ /* 0x000fc80003f3e000 */
[----:B------:R-:W-:Y:S02]  /*0390*/  PLOP3.LUT P0, PT, P0, P1, PT, 0x20, 0x0 ;  /* 0x000000000000781c */ /* 0x000fe40000702470 */
[C---:B------:R-:W-:Y:S02]  /*03a0*/  FSETP.GT.FTZ.AND P1, PT, R5.reuse, RZ, PT ;  /* 0x000000ff0500720b */ /* 0x040fe40003f34000 */
[----:B------:R-:W-:Y:S02]  /*03b0*/  FSEL R10, R6, 1, P0 ;  /* 0x3f800000060a7808 */ /* 0x000fe40000000000 */
[----:B------:R-:W-:Y:S02]  /*03c0*/  SEL R12, RZ, 0xffffffff, P0 ;  /* 0xffffffffff0c7807 */ /* 0x000fe40000000000 */
[----:B------:R-:W-:Y:S02]  /*03d0*/  FSETP.GEU.FTZ.AND P3, PT, R5, R10, PT ;  /* 0x0000000a0500720b */ /* 0x000fe40003f7e000 */
[----:B------:R-:W-:-:S02]  /*03e0*/  FSETP.GT.FTZ.AND P0, PT, R0, RZ, PT ;  /* 0x000000ff0000720b */ /* 0x000fc40003f14000 */
[----:B------:R-:W-:Y:S02]  /*03f0*/  PLOP3.LUT P1, PT, P1, P3, PT, 0x20, 0x0 ;  /* 0x000000000000781c */ /* 0x000fe40000f26470 */
[----:B------:R-:W-:Y:S02]  /*0400*/  FSETP.GT.FTZ.AND P3, PT, R4, RZ, PT ;  /* 0x000000ff0400720b */ /* 0x000fe40003f74000 */
[----:B------:R-:W-:Y:S02]  /*0410*/  FSEL R11, R5, R10, P1 ;  /* 0x0000000a050b7208 */ /* 0x000fe40000800000 */
[----:B------:R-:W-:Y:S02]  /*0420*/  SEL R12, R12, 0x1, !P1 ;  /* 0x000000010c0c7807 */ /* 0x000fe40004800000 */
[----:B------:R-:W-:-:S04]  /*0430*/  FSETP.GEU.FTZ.AND P4, PT, R4, R11, PT ;  /* 0x0000000b0400720b */ /* 0x000fc80003f9e000 */
[----:B------:R-:W-:-:S04]  /*0440*/  PLOP3.LUT P3, PT, P3, P4, PT, 0x20, 0x0 ;  /* 0x000000000000781c */ /* 0x000fc80001f68470 */
[----:B------:R-:W-:Y:S02]  /*0450*/  FSEL R11, R4, R11, P3 ;  /* 0x0000000b040b7208 */ /* 0x000fe40001800000 */
[----:B------:R-:W-:Y:S02]  /*0460*/  SEL R12, R12, 0x2, !P3 ;  /* 0x000000020c0c7807 */ /* 0x000fe40005800000 */
[----:B------:R-:W-:-:S04]  /*0470*/  FSETP.GEU.FTZ.AND P1, PT, R0, R11, PT ;  /* 0x0000000b0000720b */ /* 0x000fc80003f3e000 */
[----:B------:R-:W-:-:S04]  /*0480*/  PLOP3.LUT P0, PT, P0, P1, PT, 0x20, 0x0 ;  /* 0x000000000000781c */ /* 0x000fc80000702470 */
[----:B------:R-:W-:-:S05]  /*0490*/  SEL R12, R12, 0x3, !P0 ;  /* 0x000000030c0c7807 */ /* 0x000fca0004000000 */
[----:B------:R-:W-:-:S05]  /*04a0*/  IMAD.SHL.U32 R12, R12, 0x4, RZ ;  /* 0x000000040c0c7824 */ /* 0x000fca00078e00ff */
[C---:B------:R-:W-:Y:S02]  /*04b0*/  ISETP.EQ.AND P0, PT, R12.reuse, RZ, PT ;  /* 0x000000ff0c00720c */ /* 0x040fe40003f02270 */
[C---:B------:R-:W-:Y:S02]  /*04c0*/  ISETP.EQ.AND P4, PT, R12.reuse, 0x4, PT ;  /* 0x000000040c00780c */ /* 0x040fe40003f82270 */
[----:B------:R-:W-:-:S09]  /*04d0*/  ISETP.EQ.AND P3, PT, R12, 0x8, PT ;  /* 0x000000080c00780c */ /* 0x000fd20003f62270 */
[----:B------:R-:W-:Y:S02]  /*04e0*/  @P0 IMAD.MOV.U32 R11, RZ, RZ, R6 ;  /* 0x000000ffff0b0224 */ /* 0x000fe400078e0006 */
[----:B------:R-:W-:Y:S02]  /*04f0*/  @P0 IMAD.MOV.U32 R6, RZ, RZ, RZ ;  /* 0x000000ffff060224 */ /* 0x000fe400078e00ff */
[----:B------:R-:W-:Y:S02]  /*0500*/  @P4 IMAD.MOV.U32 R11, RZ, RZ, R5 ;  /* 0x000000ffff0b4224 */ /* 0x000fe400078e0005 */
[----:B------:R-:W-:Y:S01]  /*0510*/  @P4 IMAD.MOV.U32 R5, RZ, RZ, RZ ;  /* 0x000000ffff054224 */ /* 0x000fe200078e00ff */
[C---:B------:R-:W-:Y:S01]  /*0520*/  FSETP.GT.FTZ.AND P0, PT, R6.reuse, RZ, PT ;  /* 0x000000ff0600720b */ /* 0x040fe20003f14000 */
[----:B------:R-:W-:Y:S01]  /*0530*/  @P3 IMAD.MOV.U32 R11, RZ, RZ, R4 ;  /* 0x000000ffff0b3224 */ /* 0x000fe200078e0004 */
[----:B------:R-:W-:Y:S01]  /*0540*/  FSETP.GEU.FTZ.AND P1, PT, R6, 1, PT ;  /* 0x3f8000000600780b */ /* 0x000fe20003f3e000 */
[----:B------:R-:W-:Y:S01]  /*0550*/  @P3 IMAD.MOV.U32 R4, RZ, RZ, RZ ;  /* 0x000000ffff043224 */ /* 0x000fe200078e00ff */
[----:B------:R-:W-:-:S02]  /*0560*/  ISETP.EQ.AND P4, PT, R12, 0xc, PT ;  /* 0x0000000c0c00780c */ /* 0x000fc40003f82270 */
[----:B------:R-:W-:Y:S02]  /*0570*/  PLOP3.LUT P0, PT, P0, P1, PT, 0x20, 0x0 ;  /* 0x000000000000781c */ /* 0x000fe40000702470 */
[C---:B------:R-:W-:Y:S02]  /*0580*/  FSETP.GT.FTZ.AND P1, PT, R5.reuse, RZ, PT ;  /* 0x000000ff0500720b */ /* 0x040fe40003f34000 */
[----:B------:R-:W-:Y:S02]  /*0590*/  FSEL R10, R6, 1, P0 ;  /* 0x3f800000060a7808 */ /* 0x000fe40000000000 */
[----:B------:R-:W-:Y:S02]  /*05a0*/  FSETP.GT.FTZ.AND P3, PT, R4, RZ, PT ;  /* 0x000000ff0400720b */ /* 0x000fe40003f74000 */
[----:B------:R-:W-:-:S03]  /*05b0*/  FSETP.GEU.FTZ.AND P5, PT, R5, R10, PT ;  /* 0x0000000a0500720b */ /* 0x000fc60003fbe000 */
[----:B------:R-:W-:Y:S01]  /*05c0*/  @P4 IMAD.MOV.U32 R11, RZ, RZ, R0 ;  /* 0x000000ffff0b4224 */ /* 0x000fe200078e0000 */
[----:B------:R-:W-:Y:S01]  /*05d0*/  PLOP3.LUT P1, PT, P1, P5, PT, 0x20, 0x0 ;  /* 0x000000000000781c */ /* 0x000fe20000f2a470 */
[----:B------:R-:W-:Y:S02]  /*05e0*/  @P4 IMAD.MOV.U32 R0, RZ, RZ, RZ ;  /* 0x000000ffff004224 */ /* 0x000fe400078e00ff */
[----:B------:R-:W-:Y:S01]  /*05f0*/  FADD.FTZ R11, R8, -R11 ;  /* 0x8000000b080b7221 */ /* 0x000fe20000010000 */
[----:B------:R-:W-:Y:S02]  /*0600*/  FSEL R13, R5, R10, P1 ;  /* 0x0000000a050d7208 */ /* 0x000fe40000800000 */
[----:B------:R-:W-:Y:S02]  /*0610*/  SEL R10, RZ, 0xffffffff, P0 ;  /* 0xffffffffff0a7807 */ /* 0x000fe40000000000 */
[----:B------:R-:W-:Y:S02]  /*0620*/  FSETP.GEU.FTZ.AND P5, PT, R4, R13, PT ;  /* 0x0000000d0400720b */ /* 0x000fe40003fbe000 */
[----:B------:R-:W-:-:S02]  /*0630*/  SEL R10, R10, 0x1, !P1 ;  /* 0x000000010a0a7807 */ /* 0x000fc40004800000 */
[----:B------:R-:W-:Y:S02]  /*0640*/  PLOP3.LUT P3, PT, P3, P5, PT, 0x20, 0x0 ;  /* 0x000000000000781c */ /* 0x000fe40001f6a470 */
[----:B------:R-:W-:Y:S02]  /*0650*/  FSETP.GT.FTZ.AND P0, PT, R0, RZ, PT ;  /* 0x000000ff0000720b */ /* 0x000fe40003f14000 */
[----:B------:R-:W-:-:S04]  /*0660*/  FSEL R13, R4, R13, P3 ;  /* 0x0000000d040d7208 */ /* 0x000fc80001800000 */
[----:B------:R-:W-:Y:S02]  /*0670*/  FSETP.GEU.FTZ.AND P1, PT, R0, R13, PT ;  /* 0x0000000d0000720b */ /* 0x000fe40003f3e000 */
[----:B------:R-:W-:Y:S02]  /*0680*/  SEL R13, R10, 0x2, !P3 ;  /* 0x000000020a0d7807 */ /* 0x000fe40005800000 */
        /* <DEDUP_REMOVED lines=67> */
[----:B------:R-:W-:Y:S02]  /*0ac0*/  SEL R13, R13, 0x3, !P0 ;  /* 0x000000030d0d7807 */ /* 0x000fe40004000000 */
[----:B------:R-:W-:-:S03]  /*0ad0*/  ISETP.NE.AND P0, PT, R9, -0x4, PT ;  /* 0xfffffffc0900780c */ /* 0x000fc60003f05270 */
[----:B------:R-:W-:-:S05]  /*0ae0*/  IMAD.SHL.U32 R13, R13, 0x4, RZ ;  /* 0x000000040d0d7824 */ /* 0x000fca00078e00ff */
[C---:B------:R-:W-:Y:S02]  /*0af0*/  ISETP.EQ.AND P1, PT, R13.reuse, RZ, PT ;  /* 0x000000ff0d00720c */ /* 0x040fe40003f22270 */
[C---:B------:R-:W-:Y:S02]  /*0b00*/  ISETP.EQ.AND P3, PT, R13.reuse, 0x4, PT ;  /* 0x000000040d00780c */ /* 0x040fe40003f62270 */
[C---:B------:R-:W-:Y:S02]  /*0b10*/  ISETP.EQ.AND P4, PT, R13.reuse, 0x8, PT ;  /* 0x000000080d00780c */ /* 0x040fe40003f82270 */
[----:B------:R-:W-:-:S07]  /*0b20*/  ISETP.EQ.AND P5, PT, R13, 0xc, PT ;  /* 0x0000000c0d00780c */ /* 0x000fce0003fa2270 */
[----:B------:R-:W-:Y:S02]  /*0b30*/  @P1 IMAD.MOV.U32 R14, RZ, RZ, R6 ;  /* 0x000000ffff0e1224 */ /* 0x000fe400078e0006 */
[----:B------:R-:W-:Y:S02]  /*0b40*/  @P3 IMAD.MOV.U32 R14, RZ, RZ, R5 ;  /* 0x000000ffff0e3224 */ /* 0x000fe400078e0005 */
[----:B------:R-:W-:Y:S02]  /*0b50*/  @P4 IMAD.MOV.U32 R14, RZ, RZ, R4 ;  /* 0x000000ffff0e4224 */ /* 0x000fe400078e0004 */
[----:B------:R-:W-:Y:S02]  /*0b60*/  @P5 IMAD.MOV.U32 R14, RZ, RZ, R0 ;  /* 0x000000ffff0e5224 */ /* 0x000fe400078e0000 */
[----:B------:R-:W-:Y:S02]  /*0b70*/  @P1 IMAD.MOV.U32 R6, RZ, RZ, RZ ;  /* 0x000000ffff061224 */ /* 0x000fe400078e00ff */
[----:B------:R-:W-:Y:S01]  /*0b80*/  FADD.FTZ R8, R11, -R14 ;  /* 0x8000000e0b087221 */ /* 0x000fe20000010000 */
[----:B------:R-:W-:-:S02]  /*0b90*/  @P3 IMAD.MOV.U32 R5, RZ, RZ, RZ ;  /* 0x000000ffff053224 */ /* 0x000fc400078e00ff */
[----:B------:R-:W-:Y:S02]  /*0ba0*/  @P4 IMAD.MOV.U32 R4, RZ, RZ, RZ ;  /* 0x000000ffff044224 */ /* 0x000fe400078e00ff */
[----:B------:R-:W-:Y:S01]  /*0bb0*/  @P5 IMAD.MOV.U32 R0, RZ, RZ, RZ ;  /* 0x000000ffff005224 */ /* 0x000fe200078e00ff */
[----:B------:R-:W-:Y:S06]  /*0bc0*/  @P0 BRA `(.L_x_21) ;  /* 0xfffffff400e40947 */ /* 0x000fec000383ffff */
.L_x_20:
[----:B------:R-:W-:Y:S05]  /*0bd0*/  @!P2 BRA `(.L_x_19) ;  /* 0x000000000090a947 */ /* 0x000fea0003800000 */
.L_x_22:
[C---:B------:R-:W-:Y:S01]  /*0be0*/  FSETP.GT.FTZ.AND P0, PT, R6.reuse, RZ, PT ;  /* 0x000000ff0600720b */ /* 0x040fe20003f14000 */
[----:B------:R-:W-:Y:S01]  /*0bf0*/  VIADD R7, R7, 0xffffffff ;  /* 0xffffffff07077836 */ /* 0x000fe20000000000 */
[----:B------:R-:W-:-:S04]  /*0c00*/  FSETP.GEU.FTZ.AND P1, PT, R6, 1, PT ;  /* 0x3f8000000600780b */ /* 0x000fc80003f3e000 */
[----:B------:R-:W-:Y:S02]  /*0c10*/  PLOP3.LUT P0, PT, P0, P1, PT, 0x20, 0x0 ;  /* 0x000000000000781c */ /* 0x000fe40000702470 */
[----:B------:R-:W-:Y:S02]  /*0c20*/  FSETP.GT.FTZ.AND P1, PT, R5, RZ, PT ;  /* 0x000000ff0500720b */ /* 0x000fe40003f34000 */
[----:B------:R-:W-:-:S04]  /*0c30*/  FSEL R10, R6, 1, P0 ;  /* 0x3f800000060a7808 */ /* 0x000fc80000000000 */
[----:B------:R-:W-:-:S04]  /*0c40*/  FSETP.GEU.FTZ.AND P2, PT, R5, R10, PT ;  /* 0x0000000a0500720b */ /* 0x000fc80003f5e000 */
[----:B------:R-:W-:Y:S02]  /*0c50*/  PLOP3.LUT P1, PT, P1, P2, PT, 0x20, 0x0 ;  /* 0x000000000000781c */ /* 0x000fe40000f24470 */
[C---:B------:R-:W-:Y:S02]  /*0c60*/  FSETP.GT.FTZ.AND P2, PT, R4.reuse, RZ, PT ;  /* 0x000000ff0400720b */ /* 0x040fe40003f54000 */
        /* <DEDUP_REMOVED lines=11> */
[----:B------:R-:W-:-:S03]  /*0d20*/  ISETP.NE.AND P0, PT, R7, RZ, PT ;  /* 0x000000ff0700720c */ /* 0x000fc60003f05270 */
        /* <DEDUP_REMOVED lines=15> */
.L_x_19:
[----:B------:R-:W0:Y:S01]  /*0e20*/  MUFU.RCP R7, R8 ;  /* 0x0000000800077308 */ /* 0x000e220000001000 */
[----:B------:R-:W-:Y:S01]  /*0e30*/  BAR.SYNC.DEFER_BLOCKING 0x0 ;  /* 0x0000000000007b1d */ /* 0x000fe20000010000 */
[C---:B0-----:R-:W-:Y:S01]  /*0e40*/  FMUL.FTZ R0, R7.reuse, R0 ;  /* 0x0000000007007220 */ /* 0x041fe20000410000 */
[C---:B------:R-:W-:Y:S01]  /*0e50*/  FMUL.FTZ R9, R7.reuse, R4 ;  /* 0x0000000407097220 */ /* 0x040fe20000410000 */
[C---:B------:R-:W-:Y:S01]  /*0e60*/  FMUL.FTZ R5, R7.reuse, R5 ;  /* 0x0000000507057220 */ /* 0x040fe20000410000 */
[----:B------:R-:W-:-:S03]  /*0e70*/  FMUL.FTZ R6, R7, R6 ;  /* 0x0000000607067220 */ /* 0x000fc60000410000 */
[----:B------:R-:W-:Y:S02]  /*0e80*/  F2FP.F16.F32.PACK_AB R7, R0, R9 ;  /* 0x000000090007723e */ /* 0x000fe400000000ff */
[----:B------:R-:W-:-:S05]  /*0e90*/  F2FP.F16.F32.PACK_AB R6, R5, R6 ;  /* 0x000000060506723e */ /* 0x000fca00000000ff */
[----:B------:R-:W-:Y:S01]  /*0ea0*/  STG.E.64 desc[UR4][R2.64], R6 ;  /* 0x0000000602007986 */ /* 0x000fe2000c101b04 */
[----:B------:R-:W-:Y:S05]  /*0eb0*/  EXIT ;  /* 0x000000000000794d */ /* 0x000fea0003800000 */
.L_x_23:
        /* <DEDUP_REMOVED lines=12> */
.L_x_50:


//--------------------- .text._Z25softmax8_topk_norm_kernelP6__halfii --------------------------
	.section	.text._Z25softmax8_topk_norm_kernelP6__halfii,"ax",@progbits
	.align	128
        .global         _Z25softmax8_topk_norm_kernelP6__halfii
        .type           _Z25softmax8_topk_norm_kernelP6__halfii,@function
        .size           _Z25softmax8_topk_norm_kernelP6__halfii,(.L_x_51 - _Z25softmax8_topk_norm_kernelP6__halfii)
        .other          _Z25softmax8_topk_norm_kernelP6__halfii,@"STO_CUDA_ENTRY STV_DEFAULT"
_Z25softmax8_topk_norm_kernelP6__halfii:
.text._Z25softmax8_topk_norm_kernelP6__halfii:
        /* <DEDUP_REMOVED lines=9> */
[----:B------:R-:W-:-:S03]  /*0090*/  ULDC.64 UR4, c[0x0][0x208] ;  /* 0x0000820000047ab9 */ /* 0x000fc60000000a00 */
[----:B0-----:R-:W-:-:S05]  /*00a0*/  IMAD.WIDE R2, R5, 0x2, R2 ;  /* 0x0000000205027825 */ /* 0x001fca00078e0202 */
[----:B------:R-:W2:Y:S02]  /*00b0*/  LDG.E.128 R4, desc[UR4][R2.64] ;  /* 0x0000000402047981 */ /* 0x000ea4000c1e1d00 */
[--C-:B--2---:R-:W-:Y:S02]  /*00c0*/  HADD2.F32 R11, -RZ, R5.reuse.H0_H0 ;  /* 0x20000005ff0b7230 */ /* 0x104fe40000004100 */
[----:B------:R-:W-:Y:S02]  /*00d0*/  HADD2.F32 R10, -RZ, R5.H1_H1 ;  /* 0x30000005ff0a7230 */ /* 0x000fe40000004100 */
[----:B------:R-:W-:Y:S02]  /*00e0*/  HADD2.F32 R9, -RZ, R4.H0_H0 ;  /* 0x20000004ff097230 */ /* 0x000fe40000004100 */
[----:B------:R-:W-:Y:S01]  /*00f0*/  HADD2.F32 R5, -RZ, R6.H0_H0 ;  /* 0x20000006ff057230 */ /* 0x000fe20000004100 */
[----:B------:R-:W-:Y:S01]  /*0100*/  FMNMX.FTZ R13, R11, R10, !PT ;  /* 0x0000000a0b0d7209 */ /* 0x000fe20007810000 */
[----:B------:R-:W-:-:S02]  /*0110*/  HADD2.F32 R0, -RZ, R7.H0_H0 ;  /* 0x20000007ff007230 */ /* 0x000fc40000004100 */
[----:B------:R-:W-:Y:S02]  /*0120*/  HADD2.F32 R4, -RZ, R4.H1_H1 ;  /* 0x30000004ff047230 */ /* 0x000fe40000004100 */
[----:B------:R-:W-:Y:S02]  /*0130*/  HADD2.F32 R6, -RZ, R6.H1_H1 ;  /* 0x30000006ff067230 */ /* 0x000fe40000004100 */
[----:B------:R-:W-:Y:S01]  /*0140*/  HADD2.F32 R7, -RZ, R7.H1_H1 ;  /* 0x30000007ff077230 */ /* 0x000fe20000004100 */
[----:B------:R-:W-:Y:S02]  /*0150*/  FMNMX.FTZ R8, R9, R4, !PT ;  /* 0x0000000409087209 */ /* 0x000fe40007810000 */
[----:B------:R-:W-:Y:S02]  /*0160*/  FMNMX.FTZ R12, R5, R6, !PT ;  /* 0x00000006050c7209 */ /* 0x000fe40007810000 */
[----:B------:R-:W-:Y:S02]  /*0170*/  FMNMX.FTZ R15, R0, R7, !PT ;  /* 0x00000007000f7209 */ /* 0x000fe40007810000 */
[----:B------:R-:W-:-:S02]  /*0180*/  FMNMX.FTZ R8, R8, R13, !PT ;  /* 0x0000000d08087209 */ /* 0x000fc40007810000 */
[----:B------:R-:W-:-:S04]  /*0190*/  FMNMX.FTZ R15, R12, R15, !PT ;  /* 0x0000000f0c0f7209 */ /* 0x000fc80007810000 */
[----:B------:R-:W-:Y:S02]  /*01a0*/  FMNMX.FTZ R8, R8, R15, !PT ;  /* 0x0000000f08087209 */ /* 0x000fe40007810000 */
[----:B------:R-:W0:Y:S03]  /*01b0*/  LDC R15, c[0x0][0x21c] ;  /* 0x00008700ff0f7b82 */ /* 0x000e260000000800 */
[--C-:B------:R-:W-:Y:S01]  /*01c0*/  FADD.FTZ R9, R9, -R8.reuse ;  /* 0x8000000809097221 */ /* 0x100fe20000010000 */
[--C-:B------:R-:W-:Y:S01]  /*01d0*/  FADD.FTZ R11, R11, -R8.reuse ;  /* 0x800000080b0b7221 */ /* 0x100fe20000010000 */
[--C-:B------:R-:W-:Y:S01]  /*01e0*/  FADD.FTZ R5, R5, -R8.reuse ;  /* 0x8000000805057221 */ /* 0x100fe20000010000 */
[--C-:B------:R-:W-:Y:S01]  /*01f0*/  FADD.FTZ R6, R6, -R8.reuse ;  /* 0x8000000806067221 */ /* 0x100fe20000010000 */
[----:B------:R-:W-:Y:S01]  /*0200*/  FMUL.FTZ R12, R9, 1.4426950216293334961 ;  /* 0x3fb8aa3b090c7820 */ /* 0x000fe20000410000 */
[--C-:B------:R-:W-:Y:S01]  /*0210*/  FADD.FTZ R9, R4, -R8.reuse ;  /* 0x8000000804097221 */ /* 0x100fe20000010000 */
[----:B------:R-:W-:Y:S01]  /*0220*/  FMUL.FTZ R13, R11, 1.4426950216293334961 ;  /* 0x3fb8aa3b0b0d7820 */ /* 0x000fe20000410000 */
[----:B------:R-:W-:Y:S01]  /*0230*/  FADD.FTZ R11, R10, -R8 ;  /* 0x800000080a0b7221 */ /* 0x000fe20000010000 */
[----:B------:R1:W2:Y:S01]  /*0240*/  MUFU.EX2 R4, R12 ;  /* 0x0000000c00047308 */ /* 0x0002a20000000800 */
[----:B------:R-:W-:Y:S01]  /*0250*/  FMUL.FTZ R9, R9, 1.4426950216293334961 ;  /* 0x3fb8aa3b09097820 */ /* 0x000fe20000410000 */
[----:B------:R-:W-:Y:S01]  /*0260*/  FMUL.FTZ R5, R5, 1.4426950216293334961 ;  /* 0x3fb8aa3b05057820 */ /* 0x000fe20000410000 */
[----:B------:R-:W-:-:S05]  /*0270*/  FMUL.FTZ R11, R11, 1.4426950216293334961 ;  /* 0x3fb8aa3b0b0b7820 */ /* 0x000fca0000410000 */
[----:B------:R-:W3:Y:S01]  /*0280*/  MUFU.EX2 R9, R9 ;  /* 0x0000000900097308 */ /* 0x000ee20000000800 */
[----:B-1----:R-:W-:Y:S01]  /*0290*/  FMUL.FTZ R12, R6, 1.4426950216293334961 ;  /* 0x3fb8aa3b060c7820 */ /* 0x002fe20000410000 */
[--C-:B------:R-:W-:Y:S01]  /*02a0*/  FADD.FTZ R6, R0, -R8.reuse ;  /* 0x8000000800067221 */ /* 0x100fe20000010000 */
[----:B------:R-:W-:Y:S01]  /*02b0*/  FADD.FTZ R8, R7, -R8 ;  /* 0x8000000807087221 */ /* 0x000fe20000010000 */
[----:B0-----:R-:W-:Y:S02]  /*02c0*/  ISETP.GT.AND P0, PT, R15, 0x7, PT ;  /* 0x000000070f00780c */ /* 0x001fe40003f04270 */
[----:B------:R-:W-:Y:S01]  /*02d0*/  FMUL.FTZ R14, R6, 1.4426950216293334961 ;  /* 0x3fb8aa3b060e7820 */ /* 0x000fe20000410000 */
[----:B------:R-:W-:Y:S01]  /*02e0*/  FMUL.FTZ R8, R8, 1.4426950216293334961 ;  /* 0x3fb8aa3b08087820 */ /* 0x000fe20000410000 */
[----:B------:R-:W0:Y:S01]  /*02f0*/  MUFU.EX2 R10, R13 ;  /* 0x0000000d000a7308 */ /* 0x000e220000000800 */
[----:B--2---:R-:W-:-:S07]  /*0300*/  FADD.FTZ R6, RZ, R4 ;  /* 0x00000004ff067221 */ /* 0x004fce0000010000 */
[----:B------:R-:W1:Y:S01]  /*0310*/  MUFU.EX2 R11, R11 ;  /* 0x0000000b000b7308 */ /* 0x000e620000000800 */
[----:B---3--:R-:W-:-:S07]  /*0320*/  FADD.FTZ R7, R6, R9 ;  /* 0x0000000906077221 */ /* 0x008fce0000010000 */
[----:B------:R-:W2:Y:S01]  /*0330*/  MUFU.EX2 R5, R5 ;  /* 0x0000000500057308 */ /* 0x000ea20000000800 */
[----:B0-----:R-:W-:-:S07]  /*0340*/  FADD.FTZ R6, R7, R10 ;  /* 0x0000000a07067221 */ /* 0x001fce0000010000 */
[----:B------:R-:W0:Y:S01]  /*0350*/  MUFU.EX2 R0, R12 ;  /* 0x0000000c00007308 */ /* 0x000e220000000800 */
[----:B-1----:R-:W-:-:S07]  /*0360*/  FADD.FTZ R6, R6, R11 ;  /* 0x0000000b06067221 */ /* 0x002fce0000010000 */
[----:B------:R-:W1:Y:S01]  /*0370*/  MUFU.EX2 R14, R14 ;  /* 0x0000000e000e7308 */ /* 0x000e620000000800 */
[----:B--2---:R-:W-:-:S07]  /*0380*/  FADD.FTZ R7, R6, R5 ;  /* 0x0000000506077221 */ /* 0x004fce0000010000 */
[----:B------:R-:W2:Y:S01]  /*0390*/  MUFU.EX2 R8, R8 ;  /* 0x0000000800087308 */ /* 0x000ea20000000800 */
[----:B0-----:R-:W-:-:S04]  /*03a0*/  FADD.FTZ R7, R7, R0 ;  /* 0x0000000007077221 */ /* 0x001fc80000010000 */
[----:B-1----:R-:W-:-:S04]  /*03b0*/  FADD.FTZ R7, R7, R14 ;  /* 0x0000000e07077221 */ /* 0x002fc80000010000 */
[----:B--2---:R-:W-:-:S04]  /*03c0*/  FADD.FTZ R7, R7, R8 ;  /* 0x0000000807077221 */ /* 0x004fc80000010000 */
[----:B------:R-:W-:-:S04]  /*03d0*/  FADD.FTZ R12, R7, 7.9999999513802322326e-08 ;  /* 0x33abcc77070c7421 */ /* 0x000fc80000010000 */
[----:B------:R-:W0:Y:S02]  /*03e0*/  MUFU.RCP R13, R12 ;  /* 0x0000000c000d7308 */ /* 0x000e240000001000 */
[-C--:B0-----:R-:W-:Y:S01]  /*03f0*/  FFMA.FTZ R11, R11, R13.reuse, 9.9999999392252902908e-09 ;  /* 0x322bcc770b0b7423 */ /* 0x081fe2000001000d */
[-C--:B------:R-:W-:Y:S01]  /*0400*/  FFMA.FTZ R10, R10, R13.reuse, 9.9999999392252902908e-09 ;  /* 0x322bcc770a0a7423 */ /* 0x080fe2000001000d */
[-C--:B------:R-:W-:Y:S01]  /*0410*/  FFMA.FTZ R9, R9, R13.reuse, 9.9999999392252902908e-09 ;  /* 0x322bcc7709097423 */ /* 0x080fe2000001000d */
[-C--:B------:R-:W-:Y:S01]  /*0420*/  FFMA.FTZ R4, R4, R13.reuse, 9.9999999392252902908e-09 ;  /* 0x322bcc7704047423 */ /* 0x080fe2000001000d */
[-C--:B------:R-:W-:Y:S01]  /*0430*/  FFMA.FTZ R6, R8, R13.reuse, 9.9999999392252902908e-09 ;  /* 0x322bcc7708067423 */ /* 0x080fe2000001000d */
[-C--:B------:R-:W-:Y:S01]  /*0440*/  FFMA.FTZ R7, R14, R13.reuse, 9.9999999392252902908e-09 ;  /* 0x322bcc770e077423 */ /* 0x080fe2000001000d */
[-C--:B------:R-:W-:Y:S01]  /*0450*/  FFMA.FTZ R0, R0, R13.reuse, 9.9999999392252902908e-09 ;  /* 0x322bcc7700007423 */ /* 0x080fe2000001000d */
[----:B------:R-:W-:Y:S01]  /*0460*/  FFMA.FTZ R5, R5, R13, 9.9999999392252902908e-09 ;  /* 0x322bcc7705057423 */ /* 0x000fe2000001000d */
[----:B------:R-:W-:Y:S01]  /*0470*/  IMAD.MOV.U32 R13, RZ, RZ, 0x3f800000 ;  /* 0x3f800000ff0d7424 */ /* 0x000fe200078e00ff */
[----:B------:R-:W-:Y:S06]  /*0480*/  @P0 BRA `(.L_x_24) ;  /* 0x0000001400540947 */ /* 0x000fec0003800000 */
[C---:B------:R-:W-:Y:S01]  /*0490*/  IADD3 R8, -R15.reuse, 0x7, RZ ;  /* 0x000000070f087810 */ /* 0x040fe20007ffe1ff */
[----:B------:R-:W-:Y:S01]  /*04a0*/  IMAD.MOV.U32 R13, RZ, RZ, 0x3f800000 ;  /* 0x3f800000ff0d7424 */ /* 0x000fe200078e00ff */
[----:B------:R-:W-:Y:S02]  /*04b0*/  IADD3 R15, -R15, 0x8, RZ ;  /* 0x000000080f0f7810 */ /* 0x000fe40007ffe1ff */
[----:B------:R-:W-:Y:S02]  /*04c0*/  ISETP.GE.U32.AND P0, PT, R8, 0x3, PT ;  /* 0x000000030800780c */ /* 0x000fe40003f06070 */
[----:B------:R-:W-:-:S11]  /*04d0*/  LOP3.LUT R8, R15, 0x3, RZ, 0xc0, !PT ;  /* 0x000000030f087812 */ /* 0x000fd600078ec0ff */
[----:B------:R-:W-:Y:S05]  /*04e0*/  @!P0 BRA `(.L_x_25) ;  /* 0x0000001000248947 */ /* 0x000fea0003800000 */
[----:B------:R-:W-:Y:S02]  /*04f0*/  IMAD.IADD R12, R15, 0x1, -R8 ;  /* 0x000000010f0c7824 */ /* 0x000fe400078e0a08 */
[----:B------:R-:W-:-:S07]  /*0500*/  IMAD.MOV.U32 R13, RZ, RZ, 0x3f800000 ;  /* 0x3f800000ff0d7424 */ /* 0x000fce00078e00ff */
.L_x_26:
[----:B------:R-:W-:Y:S01]  /*0510*/  FSETP.GT.FTZ.AND P1, PT, R4, RZ, PT ;  /* 0x000000ff0400720b */ /* 0x000fe20003f34000 */
[----:B------:R-:W-:Y:S01]  /*0520*/  VIADD R12, R12, 0xfffffffc ;  /* 0xfffffffc0c0c7836 */ /* 0x000fe20000000000 */
[----:B------:R-:W-:-:S04]  /*0530*/  FSETP.GEU.FTZ.AND P0, PT, R4, 1, PT ;  /* 0x3f8000000400780b */ /* 0x000fc80003f1e000 */
[----:B------:R-:W-:Y:S02]  /*0540*/  PLOP3.LUT P1, PT, P1, P0, PT, 0x20, 0x0 ;  /* 0x000000000000781c */ /* 0x000fe40000f20470 */
[C---:B------:R-:W-:Y:S02]  /*0550*/  FSETP.GT.FTZ.AND P0, PT, R9.reuse, RZ, PT ;  /* 0x000000ff0900720b */ /* 0x040fe40003f14000 */
[----:B------:R-:W-:Y:S02]  /*0560*/  FSEL R14, R4, 1, P1 ;  /* 0x3f800000040e7808 */ /* 0x000fe40000800000 */
[----:B------:R-:W-:Y:S02]  /*0570*/  SEL R17, RZ, 0xffffffff, P1 ;  /* 0xffffffffff117807 */ /* 0x000fe40000800000 */
[----:B------:R-:W-:-:S04]  /*0580*/  FSETP.GEU.FTZ.AND P2, PT, R9, R14, PT ;  /* 0x0000000e0900720b */ /* 0x000fc80003f5e000 */
[----:B------:R-:W-:Y:S02]  /*0590*/  PLOP3.LUT P0, PT, P0, P2, PT, 0x20, 0x0 ;  /* 0x000000000000781c */ /* 0x000fe40000704470 */
[C---:B------:R-:W-:Y:S02]  /*05a0*/  FSETP.GT.FTZ.AND P2, PT, R10.reuse, RZ, PT ;  /* 0x000000ff0a00720b */ /* 0x040fe40003f54000 */
[----:B------:R-:W-:Y:S02]  /*05b0*/  FSEL R15, R9, R14, P0 ;  /* 0x0000000e090f7208 */ /* 0x000fe40000000000 */
[----:B------:R-:W-:Y:S02]  /*05c0*/  SEL R17, R17, 0x1, !P0 ;  /* 0x0000000111117807 */ /* 0x000fe40004000000 */
[----:B------:R-:W-:Y:S02]  /*05d0*/  FSETP.GEU.FTZ.AND P3, PT, R10, R15, PT ;  /* 0x0000000f0a00720b */ /* 0x000fe40003f7e000 */
[----:B------:R-:W-:-:S02]  /*05e0*/  FSETP.GT.FTZ.AND P0, PT, R7, RZ, PT ;  /* 0x000000ff0700720b */ /* 0x000fc40003f14000 */
[----:B------:R-:W-:Y:S02]  /*05f0*/  PLOP3.LUT P2, PT, P2, P3, PT, 0x20, 0x0 ;  /* 0x000000000000781c */ /* 0x000fe40001746470 */
[----:B------:R-:W-:Y:S02]  /*0600*/  FSETP.GT.FTZ.AND P3, PT, R11, RZ, PT ;  /* 0x000000ff0b00720b */ /* 0x000fe40003f74000 */
[----:B------:R-:W-:Y:S02]  /*0610*/  FSEL R14, R10, R15, P2 ;  /* 0x0000000f0a0e7208 */ /* 0x000fe40001000000 */
[----:B------:R-:W-:Y:S02]  /*0620*/  SEL R17, R17, 0x2, !P2 ;  /* 0x0000000211117807 */ /* 0x000fe40005000000 */
[----:B------:R-:W-:-:S04]  /*0630*/  FSETP.GEU.FTZ.AND P4, PT, R11, R14, PT ;  /* 0x0000000e0b00720b */ /* 0x000fc80003f9e000 */
[----:B------:R-:W-:Y:S02]  /*0640*/  PLOP3.LUT P3, PT, P3, P4, PT, 0x20, 0x0 ;  /* 0x000000000000781c */ /* 0x000fe40001f68470 */
[----:B------:R-:W-:Y:S02]  /*0650*/  FSETP.GT.FTZ.AND P4, PT, R5, RZ, PT ;  /* 0x000000ff0500720b */ /* 0x000fe40003f94000 */
[----:B------:R-:W-:Y:S02]  /*0660*/  FSEL R14, R11, R14, P3 ;  /* 0x0000000e0b0e7208 */ /* 0x000fe40001800000 */
[----:B------:R-:W-:Y:S02]  /*0670*/  SEL R17, R17, 0x3, !P3 ;  /* 0x0000000311117807 */ /* 0x000fe40005800000 */
[----:B------:R-:W-:-:S04]  /*0680*/  FSETP.GEU.FTZ.AND P5, PT, R5, R14, PT ;  /* 0x0000000e0500720b */ /* 0x000fc80003fbe000 */
[----:B------:R-:W-:Y:S02]  /*0690*/  PLOP3.LUT P4, PT, P4, P5, PT, 0x20, 0x0 ;  /* 0x000000000000781c */ /* 0x000fe4000278a470 */
[C---:B------:R-:W-:Y:S02]  /*06a0*/  FSETP.GT.FTZ.AND P5, PT, R0.reuse, RZ, PT ;  /* 0x000000ff0000720b */ /* 0x040fe40003fb4000 */
[----:B------:R-:W-:Y:S02]  /*06b0*/  FSEL R15, R5, R14, P4 ;  /* 0x0000000e050f7208 */ /* 0x000fe40002000000 */
[----:B------:R-:W-:Y:S02]  /*06c0*/  SEL R17, R17, 0x4, !P4 ;  /* 0x0000000411117807 */ /* 0x000fe40006000000 */
[----:B------:R-:W-:-:S04]  /*06d0*/  FSETP.GEU.FTZ.AND P6, PT, R0, R15, PT ;  /* 0x0000000f0000720b */ /* 0x000fc80003fde000 */
[----:B------:R-:W-:-:S04]  /*06e0*/  PLOP3.LUT P1, PT, P5, P6, PT, 0x20, 0x0 ;  /* 0x000000000000781c */ /* 0x000fc80002f2c470 */
        /* <DEDUP_REMOVED lines=13> */
[C---:B------:R-:W-:Y:S02]  /*07c0*/  ISETP.EQ.AND P4, PT, R17.reuse, 0x8, PT ;  /* 0x000000081100780c */ /* 0x040fe40003f82270 */
[----:B------:R-:W-:-:S07]  /*07d0*/  ISETP.EQ.AND P3, PT, R17, 0xc, PT ;  /* 0x0000000c1100780c */ /* 0x000fce0003f62270 */
        /* <DEDUP_REMOVED lines=8> */
[----:B------:R-:W-:Y:S01]  /*0860*/  ISETP.EQ.AND P4, PT, R17, 0x10, PT ;  /* 0x000000101100780c */ /* 0x000fe20003f82270 */
[----:B------:R-:W-:Y:S01]  /*0870*/  @P3 IMAD.MOV.U32 R14, RZ, RZ, R11 ;  /* 0x000000ffff0e3224 */ /* 0x000fe200078e000b */
[----:B------:R-:W-:Y:S01]  /*0880*/  PLOP3.LUT P1, PT, P1, P0, PT, 0x20, 0x0 ;  /* 0x000000000000781c */ /* 0x000fe20000f20470 */
[----:B------:R-:W-:Y:S01]  /*0890*/  @P3 IMAD.MOV.U32 R11, RZ, RZ, RZ ;  /* 0x000000ffff0b3224 */ /* 0x000fe200078e00ff */
[----:B------:R-:W-:-:S02]  /*08a0*/  FSETP.GT.FTZ.AND P0, PT, R9, RZ, PT ;  /* 0x000000ff0900720b */ /* 0x000fc40003f14000 */
[----:B------:R-:W-:Y:S02]  /*08b0*/  FSEL R16, R4, 1, P1 ;  /* 0x3f80000004107808 */ /* 0x000fe40000800000 */
[----:B------:R-:W-:Y:S02]  /*08c0*/  FSETP.GT.FTZ.AND P3, PT, R11, RZ, PT ;  /* 0x000000ff0b00720b */ /* 0x000fe40003f74000 */
[----:B------:R-:W-:Y:S02]  /*08d0*/  FSETP.GEU.FTZ.AND P2, PT, R9, R16, PT ;  /* 0x000000100900720b */ /* 0x000fe40003f5e000 */
[----:B------:R-:W-:Y:S01]  /*08e0*/  SEL R18, RZ, 0xffffffff, P1 ;  /* 0xffffffffff127807 */ /* 0x000fe20000800000 */
[----:B------:R-:W-:Y:S01]  /*08f0*/  @P4 IMAD.MOV.U32 R14, RZ, RZ, R5 ;  /* 0x000000ffff0e4224 */ /* 0x000fe200078e0005 */
[----:B------:R-:W-:Y:S01]  /*0900*/  PLOP3.LUT P0, PT, P0, P2, PT, 0x20, 0x0 ;  /* 0x000000000000781c */ /* 0x000fe20000704470 */
[----:B------:R-:W-:Y:S01]  /*0910*/  @P4 IMAD.MOV.U32 R5, RZ, RZ, RZ ;  /* 0x000000ffff054224 */ /* 0x000fe200078e00ff */
[----:B------:R-:W-:-:S02]  /*0920*/  FSETP.GT.FTZ.AND P2, PT, R10, RZ, PT ;  /* 0x000000ff0a00720b */ /* 0x000fc40003f54000 */
[----:B------:R-:W-:Y:S02]  /*0930*/  FSEL R15, R9, R16, P0 ;  /* 0x00000010090f7208 */ /* 0x000fe40000000000 */
[----:B------:R-:W-:Y:S02]  /*0940*/  FSETP.GT.FTZ.AND P4, PT, R5, RZ, PT ;  /* 0x000000ff0500720b */ /* 0x000fe40003f94000 */
[----:B------:R-:W-:Y:S02]  /*0950*/  FSETP.GEU.FTZ.AND P5, PT, R10, R15, PT ;  /* 0x0000000f0a00720b */ /* 0x000fe40003fbe000 */
[----:B------:R-:W-:Y:S02]  /*0960*/  SEL R18, R18, 0x1, !P0 ;  /* 0x0000000112127807 */ /* 0x000fe40004000000 */
[----:B------:R-:W-:Y:S02]  /*0970*/  PLOP3.LUT P2, PT, P2, P5, PT, 0x20, 0x0 ;  /* 0x000000000000781c */ /* 0x000fe4000174a470 */
[----:B------:R-:W-:-:S02]  /*0980*/  ISETP.EQ.AND P5, PT, R17, 0x14, PT ;  /* 0x000000141100780c */ /* 0x000fc40003fa2270 */
[----:B------:R-:W-:Y:S02]  /*0990*/  FSEL R16, R10, R15, P2 ;  /* 0x0000000f0a107208 */ /* 0x000fe40001000000 */
[----:B------:R-:W-:Y:S02]  /*09a0*/  SEL R18, R18, 0x2, !P2 ;  /* 0x0000000212127807 */ /* 0x000fe40005000000 */
[----:B------:R-:W-:-:S04]  /*09b0*/  FSETP.GEU.FTZ.AND P6, PT, R11, R16, PT ;  /* 0x000000100b00720b */ /* 0x000fc80003fde000 */
[----:B------:R-:W-:Y:S02]  /*09c0*/  PLOP3.LUT P3, PT, P3, P6, PT, 0x20, 0x0 ;  /* 0x000000000000781c */ /* 0x000fe40001f6c470 */
[----:B------:R-:W-:Y:S01]  /*09d0*/  ISETP.EQ.AND P6, PT, R17, 0x18, PT ;  /* 0x000000181100780c */ /* 0x000fe20003fc2270 */
[----:B------:R-:W-:Y:S01]  /*09e0*/  @P5 IMAD.MOV.U32 R14, RZ, RZ, R0 ;  /* 0x000000ffff0e5224 */ /* 0x000fe200078e0000 */
[----:B------:R-:W-:Y:S01]  /*09f0*/  FSEL R16, R11, R16, P3 ;  /* 0x000000100b107208 */ /* 0x000fe20001800000 */
[----:B------:R-:W-:Y:S01]  /*0a00*/  @P5 IMAD.MOV.U32 R0, RZ, RZ, RZ ;  /* 0x000000ffff005224 */ /* 0x000fe200078e00ff */
[----:B------:R-:W-:Y:S02]  /*0a10*/  SEL R18, R18, 0x3, !P3 ;  /* 0x0000000312127807 */ /* 0x000fe40005800000 */
[----:B------:R-:W-:-:S04]  /*0a20*/  FSETP.GEU.FTZ.AND P5, PT, R5, R16, PT ;  /* 0x000000100500720b */ /* 0x000fc80003fbe000 */
[----:B------:R-:W-:Y:S02]  /*0a30*/  PLOP3.LUT P4, PT, P4, P5, PT, 0x20, 0x0 ;  /* 0x000000000000781c */ /* 0x000fe4000278a470 */
[----:B------:R-:W-:Y:S01]  /*0a40*/  FSETP.GT.FTZ.AND P5, PT, R0, RZ, PT ;  /* 0x000000ff0000720b */ /* 0x000fe20003fb4000 */
[----:B------:R-:W-:Y:S01]  /*0a50*/  @P6 IMAD.MOV.U32 R14, RZ, RZ, R7 ;  /* 0x000000ffff0e6224 */ /* 0x000fe200078e0007 */
[----:B------:R-:W-:Y:S01]  /*0a60*/  FSEL R15, R5, R16, P4 ;  /* 0x00000010050f7208 */ /* 0x000fe20002000000 */
[----:B------:R-:W-:Y:S01]  /*0a70*/  @P6 IMAD.MOV.U32 R7, RZ, RZ, RZ ;  /* 0x000000ffff076224 */ /* 0x000fe200078e00ff */
[----:B------:R-:W-:Y:S02]  /*0a80*/  SEL R18, R18, 0x4, !P4 ;  /* 0x0000000412127807 */ /* 0x000fe40006000000 */
[----:B------:R-:W-:Y:S02]  /*0a90*/  FSETP.GEU.FTZ.AND P6, PT, R0, R15, PT ;  /* 0x0000000f0000720b */ /* 0x000fe40003fde000 */
[----:B------:R-:W-:-:S02]  /*0aa0*/  FSETP.GT.FTZ.AND P0, PT, R7, RZ, PT ;  /* 0x000000ff0700720b */ /* 0x000fc40003f14000 */
[----:B------:R-:W-:Y:S02]  /*0ab0*/  PLOP3.LUT P1, PT, P5, P6, PT, 0x20, 0x0 ;  /* 0x000000000000781c */ /* 0x000fe40002f2c470 */
[----:B------:R-:W-:Y:S02]  /*0ac0*/  ISETP.EQ.AND P5, PT, R17, 0x1c, PT ;  /* 0x0000001c1100780c */ /* 0x000fe40003fa2270 */
[----:B------:R-:W-:Y:S02]  /*0ad0*/  FSEL R16, R0, R15, P1 ;  /* 0x0000000f00107208 */ /* 0x000fe40000800000 */
[----:B------:R-:W-:Y:S02]  /*0ae0*/  SEL R18, R18, 0x5, !P1 ;  /* 0x0000000512127807 */ /* 0x000fe40004800000 */
[----:B------:R-:W-:-:S04]  /*0af0*/  FSETP.GEU.FTZ.AND P2, PT, R7, R16, PT ;  /* 0x000000100700720b */ /* 0x000fc80003f5e000 */
[----:B------:R-:W-:-:S03]  /*0b00*/  PLOP3.LUT P0, PT, P0, P2, PT, 0x20, 0x0 ;  /* 0x000000000000781c */ /* 0x000fc60000704470 */
[----:B------:R-:W-:Y:S01]  /*0b10*/  @P5 IMAD.MOV.U32 R14, RZ, RZ, R6 ;  /* 0x000000ffff0e5224 */ /* 0x000fe200078e0006 */
[----:B------:R-:W-:Y:S01]  /*0b20*/  FSEL R15, R7, R16, P0 ;  /* 0x00000010070f7208 */ /* 0x000fe20000000000 */
[----:B------:R-:W-:Y:S01]  /*0b30*/  @P5 IMAD.MOV.U32 R6, RZ, RZ, RZ ;  /* 0x000000ffff065224 */ /* 0x000fe200078e00ff */
[----:B------:R-:W-:Y:S01]  /*0b40*/  SEL R18, R18, 0x6, !P0 ;  /* 0x0000000612127807 */ /* 0x000fe20004000000 */
[----:B------:R-:W-:-:S03]  /*0b50*/  FADD.FTZ R14, R13, -R14 ;  /* 0x8000000e0d0e7221 */ /* 0x000fc60000010000 */
[C---:B------:R-:W-:Y:S02]  /*0b60*/  FSETP.GT.FTZ.AND P2, PT, R6.reuse, RZ, PT ;  /* 0x000000ff0600720b */ /* 0x040fe40003f54000 */
        /* <DEDUP_REMOVED lines=111> */
[C---:B------:R-:W-:Y:S01]  /*1260*/  FSETP.GT.FTZ.AND P5, PT, R0.reuse, RZ, PT ;  /* 0x000000ff0000720b */ /* 0x040fe20003fb4000 */
        /* <DEDUP_REMOVED lines=8> */
[----:B------:R-:W-:-:S04]  /*12f0*/  FSEL R18, R0, R17, P1 ;  /* 0x0000001100127208 */ /* 0x000fc80000800000 */
        /* <DEDUP_REMOVED lines=8> */
[----:B------:R-:W-:Y:S02]  /*1380*/  FSETP.GEU.FTZ.AND P1, PT, R6, R17, PT ;  /* 0x000000110600720b */ /* 0x000fe40003f3e000 */
[----:B------:R-:W-:Y:S02]  /*1390*/  SEL R17, R18, 0x6, !P0 ;  /* 0x0000000612117807 */ /* 0x000fe40004000000 */
[----:B------:R-:W-:-:S04]  /*13a0*/  PLOP3.LUT P2, PT, P2, P1, PT, 0x20, 0x0 ;  /* 0x000000000000781c */ /* 0x000fc80001742470 */
[----:B------:R-:W-:-:S05]  /*13b0*/  SEL R17, R17, 0x7, !P2 ;  /* 0x0000000711117807 */ /* 0x000fca0005000000 */
[----:B------:R-:W-:-:S05]  /*13c0*/  IMAD.SHL.U32 R17, R17, 0x4, RZ ;  /* 0x0000000411117824 */ /* 0x000fca00078e00ff */
[C---:B------:R-:W-:Y:S02]  /*13d0*/  ISETP.EQ.AND P0, PT, R17.reuse, RZ, PT ;  /* 0x000000ff1100720c */ /* 0x040fe40003f02270 */
[C---:B------:R-:W-:Y:S02]  /*13e0*/  ISETP.EQ.AND P6, PT, R17.reuse, 0x4, PT ;  /* 0x000000041100780c */ /* 0x040fe40003fc2270 */
[C---:B------:R-:W-:Y:S02]  /*13f0*/  ISETP.EQ.AND P5, PT, R17.reuse, 0x8, PT ;  /* 0x000000081100780c */ /* 0x040fe40003fa2270 */
[C---:B------:R-:W-:Y:S02]  /*1400*/  ISETP.EQ.AND P4, PT, R17.reuse, 0xc, PT ;  /* 0x0000000c1100780c */ /* 0x040fe40003f82270 */
[C---:B------:R-:W-:Y:S02]  /*1410*/  ISETP.EQ.AND P3, PT, R17.reuse, 0x10, PT ;  /* 0x000000101100780c */ /* 0x040fe40003f62270 */
[----:B------:R-:W-:-:S02]  /*1420*/  ISETP.EQ.AND P2, PT, R17, 0x14, PT ;  /* 0x000000141100780c */ /* 0x000fc40003f42270 */
[C---:B------:R-:W-:Y:S01]  /*1430*/  ISETP.EQ.AND P1, PT, R17.reuse, 0x18, PT ;  /* 0x000000181100780c */ /* 0x040fe20003f22270 */
[----:B------:R-:W-:Y:S02]  /*1440*/  @P0 IMAD.MOV.U32 R18, RZ, RZ, R4 ;  /* 0x000000ffff120224 */ /* 0x000fe400078e0004 */
[----:B------:R-:W-:Y:S01]  /*1450*/  @P0 IMAD.MOV.U32 R4, RZ, RZ, RZ ;  /* 0x000000ffff040224 */ /* 0x000fe200078e00ff */
[----:B------:R-:W-:Y:S01]  /*1460*/  ISETP.EQ.AND P0, PT, R17, 0x1c, PT ;  /* 0x0000001c1100780c */ /* 0x000fe20003f02270 */
[----:B------:R-:W-:Y:S02]  /*1470*/  @P6 IMAD.MOV.U32 R18, RZ, RZ, R9 ;  /* 0x000000ffff126224 */ /* 0x000fe400078e0009 */
[----:B------:R-:W-:Y:S01]  /*1480*/  @P6 IMAD.MOV.U32 R9, RZ, RZ, RZ ;  /* 0x000000ffff096224 */ /* 0x000fe200078e00ff */
[----:B------:R-:W-:Y:S01]  /*1490*/  ISETP.NE.AND P6, PT, R12, RZ, PT ;  /* 0x000000ff0c00720c */ /* 0x000fe20003fc5270 */
[----:B------:R-:W-:Y:S02]  /*14a0*/  @P5 IMAD.MOV.U32 R18, RZ, RZ, R10 ;  /* 0x000000ffff125224 */ /* 0x000fe400078e000a */
[----:B------:R-:W-:-:S02]  /*14b0*/  @P4 IMAD.MOV.U32 R18, RZ, RZ, R11 ;  /* 0x000000ffff124224 */ /* 0x000fc400078e000b */
        /* <DEDUP_REMOVED lines=8> */
[----:B------:R-:W-:Y:S02]  /*1540*/  @P2 IMAD.MOV.U32 R0, RZ, RZ, RZ ;  /* 0x000000ffff002224 */ /* 0x000fe400078e00ff */
[----:B------:R-:W-:Y:S02]  /*1550*/  @P1 IMAD.MOV.U32 R7, RZ, RZ, RZ ;  /* 0x000000ffff071224 */ /* 0x000fe400078e00ff */
[----:B------:R-:W-:Y:S01]  /*1560*/  @P0 IMAD.MOV.U32 R6, RZ, RZ, RZ ;  /* 0x000000ffff060224 */ /* 0x000fe200078e00ff */
[----:B------:R-:W-:Y:S06]  /*1570*/  @P6 BRA `(.L_x_26) ;  /* 0xffffffec00e46947 */ /* 0x000fec000383ffff */
.L_x_25:
[----:B------:R-:W-:-:S13]  /*1580*/  ISETP.NE.AND P0, PT, R8, RZ, PT ;  /* 0x000000ff0800720c */ /* 0x000fda0003f05270 */
[----:B------:R-:W-:Y:S05]  /*1590*/  @!P0 BRA `(.L_x_24) ;  /* 0x0000000400108947 */ /* 0x000fea0003800000 */
.L_x_27:
        /* <DEDUP_REMOVED lines=9> */
[----:B------:R-:W-:Y:S02]  /*1630*/  FSETP.GT.FTZ.AND P2, PT, R10, RZ, PT ;  /* 0x000000ff0a00720b */ /* 0x000fe40003f54000 */
[----:B------:R-:W-:Y:S02]  /*1640*/  FSEL R15, R9, R12, P0 ;  /* 0x0000000c090f7208 */ /* 0x000fe40000000000 */
[----:B------:R-:W-:Y:S02]  /*1650*/  SEL R14, R14, 0x1, !P0 ;  /* 0x000000010e0e7807 */ /* 0x000fe40004000000 */
[----:B------:R-:W-:Y:S02]  /*1660*/  FSETP.GEU.FTZ.AND P3, PT, R10, R15, PT ;  /* 0x0000000f0a00720b */ /* 0x000fe40003f7e000 */
[----:B------:R-:W-:-:S02]  /*1670*/  FSETP.GT.FTZ.AND P0, PT, R7, RZ, PT ;  /* 0x000000ff0700720b */ /* 0x000fc40003f14000 */
[----:B------:R-:W-:Y:S02]  /*1680*/  PLOP3.LUT P2, PT, P2, P3, PT, 0x20, 0x0 ;  /* 0x000000000000781c */ /* 0x000fe40001746470 */
[C---:B------:R-:W-:Y:S02]  /*1690*/  FSETP.GT.FTZ.AND P3, PT, R11.reuse, RZ, PT ;  /* 0x000000ff0b00720b */ /* 0x040fe40003f74000 */
        /* <DEDUP_REMOVED lines=52> */
.L_x_24:
[----:B------:R-:W0:Y:S01]  /*19e0*/  MUFU.RCP R13, R13 ;  /* 0x0000000d000d7308 */ /* 0x000e220000001000 */
[----:B------:R-:W-:Y:S01]  /*19f0*/  BAR.SYNC.DEFER_BLOCKING 0x0 ;  /* 0x0000000000007b1d */ /* 0x000fe20000010000 */
[C---:B0-----:R-:W-:Y:S01]  /*1a00*/  FMUL.FTZ R6, R13.reuse, R6 ;  /* 0x000000060d067220 */ /* 0x041fe20000410000 */
[C---:B------:R-:W-:Y:S01]  /*1a10*/  FMUL.FTZ R7, R13.reuse, R7 ;  /* 0x000000070d077220 */ /* 0x040fe20000410000 */
[C---:B------:R-:W-:Y:S01]  /*1a20*/  FMUL.FTZ R0, R13.reuse, R0 ;  /* 0x000000000d007220 */ /* 0x040fe20000410000 */
[C---:B------:R-:W-:Y:S01]  /*1a30*/  FMUL.FTZ R5, R13.reuse, R5 ;  /* 0x000000050d057220 */ /* 0x040fe20000410000 */
[C---:B------:R-:W-:Y:S01]  /*1a40*/  FMUL.FTZ R11, R13.reuse, R11 ;  /* 0x0000000b0d0b7220 */ /* 0x040fe20000410000 */
[C---:B------:R-:W-:Y:S01]  /*1a50*/  FMUL.FTZ R10, R13.reuse, R10 ;  /* 0x0000000a0d0a7220 */ /* 0x040fe20000410000 */
[C---:B------:R-:W-:Y:S01]  /*1a60*/  FMUL.FTZ R9, R13.reuse, R9 ;  /* 0x000000090d097220 */ /* 0x040fe20000410000 */
[----:B------:R-:W-:Y:S01]  /*1a70*/  FMUL.FTZ R4, R13, R4 ;  /* 0x000000040d047220 */ /* 0x000fe20000410000 */
[----:B------:R-:W-:-:S02]  /*1a80*/  F2FP.F16.F32.PACK_AB R7, R6, R7 ;  /* 0x000000070607723e */ /* 0x000fc400000000ff */
[----:B------:R-:W-:Y:S02]  /*1a90*/  F2FP.F16.F32.PACK_AB R6, R0, R5 ;  /* 0x000000050006723e */ /* 0x000fe400000000ff */
[----:B------:R-:W-:Y:S02]  /*1aa0*/  F2FP.F16.F32.PACK_AB R5, R11, R10 ;  /* 0x0000000a0b05723e */ /* 0x000fe400000000ff */
[----:B------:R-:W-:-:S05]  /*1ab0*/  F2FP.F16.F32.PACK_AB R4, R9, R4 ;  /* 0x000000040904723e */ /* 0x000fca00000000ff */
[----:B------:R-:W-:Y:S01]  /*1ac0*/  STG.E.128 desc[UR4][R2.64], R4 ;  /* 0x0000000402007986 */ /* 0x000fe2000c101d04 */
[----:B------:R-:W-:Y:S05]  /*1ad0*/  EXIT ;  /* 0x000000000000794d */ /* 0x000fea0003800000 */
.L_x_28:
        /* <DEDUP_REMOVED lines=10> */
.L_x_51:


//--------------------- .text._Z26softmax16_topk_norm_kernelP6__halfii --------------------------
	.section	.text._Z26softmax16_topk_norm_kernelP6__halfii,"ax",@progbits
	.align	128
        .global         _Z26softmax16_topk_norm_kernelP6__halfii
        .type           _Z26softmax16_topk_norm_kernelP6__halfii,@function
        .size           _Z26softmax16_topk_norm_kernelP6__halfii,(.L_x_52 - _Z26softmax16_topk_norm_kernelP6__halfii)
        .other          _Z26softmax16_topk_norm_kernelP6__halfii,@"STO_CUDA_ENTRY STV_DEFAULT"
_Z26softmax16_topk_norm_kernelP6__halfii:
.text._Z26softmax16_topk_norm_kernelP6__halfii:
        /* <DEDUP_REMOVED lines=11> */
[----:B------:R-:W2:Y:S04]  /*00b0*/  LDG.E.128 R8, desc[UR4][R2.64] ;  /* 0x0000000402087981 */ /* 0x000ea8000c1e1d00 */
[----:B------:R-:W3:Y:S01]  /*00c0*/  LDG.E.128 R4, desc[UR4][R2.64+0x10] ;  /* 0x0000100402047981 */ /* 0x000ee2000c1e1d00 */
[--C-:B--2---:R-:W-:Y:S02]  /*00d0*/  HADD2.F32 R20, -RZ, R10.reuse.H0_H0 ;  /* 0x2000000aff147230 */ /* 0x104fe40000004100 */
[----:B------:R-:W-:Y:S02]  /*00e0*/  HADD2.F32 R0, -RZ, R10.H1_H1 ;  /* 0x3000000aff007230 */ /* 0x000fe40000004100 */
[--C-:B------:R-:W-:Y:S02]  /*00f0*/  HADD2.F32 R26, -RZ, R8.reuse.H0_H0 ;  /* 0x20000008ff1a7230 */ /* 0x100fe40000004100 */
[----:B------:R-:W-:-:S02]  /*0100*/  HADD2.F32 R13, -RZ, R8.H1_H1 ;  /* 0x30000008ff0d7230 */ /* 0x000fc40000004100 */
[--C-:B---3--:R-:W-:Y:S02]  /*0110*/  HADD2.F32 R10, -RZ, R4.reuse.H0_H0 ;  /* 0x20000004ff0a7230 */ /* 0x108fe40000004100 */
[----:B------:R-:W-:Y:S01]  /*0120*/  HADD2.F32 R19, -RZ, R4.H1_H1 ;  /* 0x30000004ff137230 */ /* 0x000fe20000004100 */
[----:B------:R-:W-:Y:S01]  /*0130*/  FMNMX.FTZ R4, R26, R13, !PT ;  /* 0x0000000d1a047209 */ /* 0x000fe20007810000 */
[--C-:B------:R-:W-:Y:S02]  /*0140*/  HADD2.F32 R12, -RZ, R9.reuse.H0_H0 ;  /* 0x20000009ff0c7230 */ /* 0x100fe40000004100 */
[----:B------:R-:W-:Y:S02]  /*0150*/  HADD2.F32 R24, -RZ, R9.H1_H1 ;  /* 0x30000009ff187230 */ /* 0x000fe40000004100 */
[--C-:B------:R-:W-:Y:S02]  /*0160*/  HADD2.F32 R22, -RZ, R5.reuse.H0_H0 ;  /* 0x20000005ff167230 */ /* 0x100fe40000004100 */
[----:B------:R-:W-:Y:S01]  /*0170*/  HADD2.F32 R9, -RZ, R5.H1_H1 ;  /* 0x30000005ff097230 */ /* 0x000fe20000004100 */
[----:B------:R-:W-:Y:S01]  /*0180*/  FMNMX.FTZ R5, R10, R19, !PT ;  /* 0x000000130a057209 */ /* 0x000fe20007810000 */
[----:B------:R-:W-:-:S02]  /*0190*/  HADD2.F32 R21, -RZ, R11.H0_H0 ;  /* 0x2000000bff157230 */ /* 0x000fc40000004100 */
[----:B------:R-:W-:Y:S01]  /*01a0*/  HADD2.F32 R8, -RZ, R11.H1_H1 ;  /* 0x3000000bff087230 */ /* 0x000fe20000004100 */
[----:B------:R-:W-:Y:S01]  /*01b0*/  FMNMX.FTZ R17, R4, R5, !PT ;  /* 0x0000000504117209 */ /* 0x000fe20007810000 */
[--C-:B------:R-:W-:Y:S01]  /*01c0*/  HADD2.F32 R14, -RZ, R6.reuse.H0_H0 ;  /* 0x20000006ff0e7230 */ /* 0x100fe20000004100 */
[----:B------:R-:W-:Y:S01]  /*01d0*/  FMNMX.FTZ R4, R12, R24, !PT ;  /* 0x000000180c047209 */ /* 0x000fe20007810000 */
[----:B------:R-:W-:Y:S01]  /*01e0*/  HADD2.F32 R18, -RZ, R6.H1_H1 ;  /* 0x30000006ff127230 */ /* 0x000fe20000004100 */
[----:B------:R-:W-:Y:S01]  /*01f0*/  FMNMX.FTZ R5, R20, R0, !PT ;  /* 0x0000000014057209 */ /* 0x000fe20007810000 */
[--C-:B------:R-:W-:Y:S01]  /*0200*/  HADD2.F32 R15, -RZ, R7.reuse.H0_H0 ;  /* 0x20000007ff0f7230 */ /* 0x100fe20000004100 */
[----:B------:R-:W-:Y:S01]  /*0210*/  FMNMX.FTZ R6, R21, R8, !PT ;  /* 0x0000000815067209 */ /* 0x000fe20007810000 */
[----:B------:R-:W-:Y:S01]  /*0220*/  HADD2.F32 R16, -RZ, R7.H1_H1 ;  /* 0x30000007ff107230 */ /* 0x000fe20000004100 */
[----:B------:R-:W-:Y:S02]  /*0230*/  FMNMX.FTZ R7, R22, R9, !PT ;  /* 0x0000000916077209 */ /* 0x000fe40007810000 */
[----:B------:R-:W-:-:S02]  /*0240*/  FMNMX.FTZ R28, R14, R18, !PT ;  /* 0x000000120e1c7209 */ /* 0x000fc40007810000 */
[----:B------:R-:W-:Y:S02]  /*0250*/  FMNMX.FTZ R11, R15, R16, !PT ;  /* 0x000000100f0b7209 */ /* 0x000fe40007810000 */
[----:B------:R-:W-:Y:S02]  /*0260*/  FMNMX.FTZ R4, R4, R7, !PT ;  /* 0x0000000704047209 */ /* 0x000fe40007810000 */
[----:B------:R-:W-:Y:S02]  /*0270*/  FMNMX.FTZ R5, R5, R28, !PT ;  /* 0x0000001c05057209 */ /* 0x000fe40007810000 */
[----:B------:R-:W-:Y:S02]  /*0280*/  FMNMX.FTZ R6, R6, R11, !PT ;  /* 0x0000000b06067209 */ /* 0x000fe40007810000 */
[----:B------:R-:W-:Y:S02]  /*0290*/  FMNMX.FTZ R17, R17, R4, !PT ;  /* 0x0000000411117209 */ /* 0x000fe40007810000 */
[----:B------:R-:W-:-:S04]  /*02a0*/  FMNMX.FTZ R6, R5, R6, !PT ;  /* 0x0000000605067209 */ /* 0x000fc80007810000 */
[----:B------:R-:W-:-:S05]  /*02b0*/  FMNMX.FTZ R17, R17, R6, !PT ;  /* 0x0000000611117209 */ /* 0x000fca0007810000 */
[--C-:B------:R-:W-:Y:S01]  /*02c0*/  FADD.FTZ R26, R26, -R17.reuse ;  /* 0x800000111a1a7221 */ /* 0x100fe20000010000 */
[--C-:B------:R-:W-:Y:S01]  /*02d0*/  FADD.FTZ R13, R13, -R17.reuse ;  /* 0x800000110d0d7221 */ /* 0x100fe20000010000 */
[--C-:B------:R-:W-:Y:S01]  /*02e0*/  FADD.FTZ R5, R12, -R17.reuse ;  /* 0x800000110c057221 */ /* 0x100fe20000010000 */
[--C-:B------:R-:W-:Y:S01]  /*02f0*/  FADD.FTZ R24, R24, -R17.reuse ;  /* 0x8000001118187221 */ /* 0x100fe20000010000 */
[----:B------:R-:W-:Y:S01]  /*0300*/  FMUL.FTZ R11, R26, 1.4426950216293334961 ;  /* 0x3fb8aa3b1a0b7820 */ /* 0x000fe20000410000 */
[----:B------:R-:W-:Y:S01]  /*0310*/  FMUL.FTZ R4, R13, 1.4426950216293334961 ;  /* 0x3fb8aa3b0d047820 */ /* 0x000fe20000410000 */
[----:B------:R-:W-:Y:S01]  /*0320*/  FMUL.FTZ R5, R5, 1.4426950216293334961 ;  /* 0x3fb8aa3b05057820 */ /* 0x000fe20000410000 */
[--C-:B------:R-:W-:Y:S01]  /*0330*/  FADD.FTZ R6, R20, -R17.reuse ;  /* 0x8000001114067221 */ /* 0x100fe20000010000 */
[----:B------:R-:W-:Y:S01]  /*0340*/  FMUL.FTZ R24, R24, 1.4426950216293334961 ;  /* 0x3fb8aa3b18187820 */ /* 0x000fe20000410000 */
[----:B------:R-:W-:Y:S01]  /*0350*/  MUFU.EX2 R12, R4 ;  /* 0x00000004000c7308 */ /* 0x000fe20000000800 */
[--C-:B------:R-:W-:Y:S01]  /*0360*/  FADD.FTZ R7, R0, -R17.reuse ;  /* 0x8000001100077221 */ /* 0x100fe20000010000 */
[----:B------:R-:W-:Y:S01]  /*0370*/  FMUL.FTZ R6, R6, 1.4426950216293334961 ;  /* 0x3fb8aa3b06067820 */ /* 0x000fe20000410000 */
[--C-:B------:R-:W-:Y:S01]  /*0380*/  FADD.FTZ R19, R19, -R17.reuse ;  /* 0x8000001113137221 */ /* 0x100fe20000010000 */
[--C-:B------:R-:W-:Y:S01]  /*0390*/  FADD.FTZ R21, R21, -R17.reuse ;  /* 0x8000001115157221 */ /* 0x100fe20000010000 */
[----:B------:R-:W-:Y:S01]  /*03a0*/  FMUL.FTZ R7, R7, 1.4426950216293334961 ;  /* 0x3fb8aa3b07077820 */ /* 0x000fe20000410000 */
[--C-:B------:R-:W-:Y:S01]  /*03b0*/  FADD.FTZ R22, R22, -R17.reuse ;  /* 0x8000001116167221 */ /* 0x100fe20000010000 */
[--C-:B------:R-:W-:Y:S01]  /*03c0*/  FADD.FTZ R9, R9, -R17.reuse ;  /* 0x8000001109097221 */ /* 0x100fe20000010000 */
[----:B------:R-:W0:Y:S01]  /*03d0*/  MUFU.EX2 R11, R11 ;  /* 0x0000000b000b7308 */ /* 0x000e220000000800 */
[----:B------:R-:W-:Y:S01]  /*03e0*/  FMUL.FTZ R21, R21, 1.4426950216293334961 ;  /* 0x3fb8aa3b15157820 */ /* 0x000fe20000410000 */
[--C-:B------:R-:W-:Y:S01]  /*03f0*/  FADD.FTZ R14, R14, -R17.reuse ;  /* 0x800000110e0e7221 */ /* 0x100fe20000010000 */
[----:B------:R-:W-:Y:S01]  /*0400*/  FMUL.FTZ R9, R9, 1.4426950216293334961 ;  /* 0x3fb8aa3b09097820 */ /* 0x000fe20000410000 */
[----:B------:R-:W-:-:S02]  /*0410*/  FADD.FTZ R18, R18, -R17 ;  /* 0x8000001112127221 */ /* 0x000fc40000010000 */
[----:B------:R-:W-:Y:S02]  /*0420*/  FMUL.FTZ R14, R14, 1.4426950216293334961 ;  /* 0x3fb8aa3b0e0e7820 */ /* 0x000fe40000410000 */
[----:B------:R1:W2:Y:S08]  /*0430*/  MUFU.EX2 R13, R5 ;  /* 0x00000005000d7308 */ /* 0x0002b00000000800 */
[----:B------:R-:W3:Y:S01]  /*0440*/  MUFU.EX2 R20, R24 ;  /* 0x0000001800147308 */ /* 0x000ee20000000800 */
[----:B-1----:R-:W-:-:S04]  /*0450*/  FADD.FTZ R5, R8, -R17 ;  /* 0x8000001108057221 */ /* 0x002fc80000010000 */
[----:B------:R-:W-:Y:S01]  /*0460*/  FMUL.FTZ R23, R5, 1.4426950216293334961 ;  /* 0x3fb8aa3b05177820 */ /* 0x000fe20000410000 */
[----:B------:R-:W-:Y:S02]  /*0470*/  FADD.FTZ R5, R10, -R17 ;  /* 0x800000110a057221 */ /* 0x000fe40000010000 */
[----:B------:R1:W4:Y:S02]  /*0480*/  MUFU.EX2 R0, R6 ;  /* 0x0000000600007308 */ /* 0x0003240000000800 */
[----:B------:R-:W-:-:S06]  /*0490*/  FMUL.FTZ R5, R5, 1.4426950216293334961 ;  /* 0x3fb8aa3b05057820 */ /* 0x000fcc0000410000 */
[----:B------:R5:W4:Y:S01]  /*04a0*/  MUFU.EX2 R4, R7 ;  /* 0x0000000700047308 */ /* 0x000b220000000800 */
[----:B-1----:R-:W-:Y:S01]  /*04b0*/  FMUL.FTZ R6, R19, 1.4426950216293334961 ;  /* 0x3fb8aa3b13067820 */ /* 0x002fe20000410000 */
[----:B0-----:R-:W-:-:S06]  /*04c0*/  FADD.FTZ R19, RZ, R11 ;  /* 0x0000000bff137221 */ /* 0x001fcc0000010000 */
[----:B------:R0:W1:Y:S01]  /*04d0*/  MUFU.EX2 R8, R21 ;  /* 0x0000001500087308 */ /* 0x0000620000000800 */
[----:B-----5:R-:W-:Y:S01]  /*04e0*/  FMUL.FTZ R7, R22, 1.4426950216293334961 ;  /* 0x3fb8aa3b16077820 */ /* 0x020fe20000410000 */
[----:B------:R-:W-:-:S04]  /*04f0*/  FADD.FTZ R22, R19, R12 ;  /* 0x0000000c13167221 */ /* 0x000fc80000010000 */
[----:B--2---:R-:W-:Y:S01]  /*0500*/  FADD.FTZ R19, R22, R13 ;  /* 0x0000000d16137221 */ /* 0x004fe20000010000 */
[----:B------:R-:W-:Y:S01]  /*0510*/  FADD.FTZ R22, R15, -R17 ;  /* 0x800000110f167221 */ /* 0x000fe20000010000 */
[----:B------:R-:W2:Y:S01]  /*0520*/  MUFU.EX2 R10, R23 ;  /* 0x00000017000a7308 */ /* 0x000ea20000000800 */
[----:B0-----:R-:W-:Y:S01]  /*0530*/  FMUL.FTZ R21, R18, 1.4426950216293334961 ;  /* 0x3fb8aa3b12157820 */ /* 0x001fe20000410000 */
[----:B---3--:R-:W-:Y:S01]  /*0540*/  FADD.FTZ R19, R19, R20 ;  /* 0x0000001413137221 */ /* 0x008fe20000010000 */
[----:B------:R-:W-:-:S03]  /*0550*/  FMUL.FTZ R22, R22, 1.4426950216293334961 ;  /* 0x3fb8aa3b16167820 */ /* 0x000fc60000410000 */
[----:B----4-:R-:W-:Y:S02]  /*0560*/  FADD.FTZ R19, R19, R0 ;  /* 0x0000000013137221 */ /* 0x010fe40000010000 */
[----:B------:R-:W0:Y:S02]  /*0570*/  MUFU.EX2 R5, R5 ;  /* 0x0000000500057308 */ /* 0x000e240000000800 */
[----:B------:R-:W-:-:S04]  /*0580*/  FADD.FTZ R19, R19, R4 ;  /* 0x0000000413137221 */ /* 0x000fc80000010000 */
[----:B-1----:R-:W-:Y:S02]  /*0590*/  FADD.FTZ R19, R19, R8 ;  /* 0x0000000813137221 */ /* 0x002fe40000010000 */
[----:B------:R-:W1:Y:S02]  /*05a0*/  MUFU.EX2 R6, R6 ;  /* 0x0000000600067308 */ /* 0x000e640000000800 */
[----:B--2---:R-:W-:-:S06]  /*05b0*/  FADD.FTZ R18, R19, R10 ;  /* 0x0000000a13127221 */ /* 0x004fcc0000010000 */
[----:B------:R-:W2:Y:S01]  /*05c0*/  MUFU.EX2 R7, R7 ;  /* 0x0000000700077308 */ /* 0x000ea20000000800 */
[----:B0-----:R-:W-:Y:S01]  /*05d0*/  FADD.FTZ R19, R18, R5 ;  /* 0x0000000512137221 */ /* 0x001fe20000010000 */
[----:B------:R-:W-:-:S04]  /*05e0*/  FADD.FTZ R18, R16, -R17 ;  /* 0x8000001110127221 */ /* 0x000fc80000010000 */
[----:B------:R-:W-:Y:S02]  /*05f0*/  FMUL.FTZ R18, R18, 1.4426950216293334961 ;  /* 0x3fb8aa3b12127820 */ /* 0x000fe40000410000 */
[----:B------:R-:W0:Y:S01]  /*0600*/  MUFU.EX2 R9, R9 ;  /* 0x0000000900097308 */ /* 0x000e220000000800 */
[----:B-1----:R-:W-:-:S07]  /*0610*/  FADD.FTZ R16, R19, R6 ;  /* 0x0000000613107221 */ /* 0x002fce0000010000 */
[----:B------:R-:W1:Y:S01]  /*0620*/  MUFU.EX2 R14, R14 ;  /* 0x0000000e000e7308 */ /* 0x000e620000000800 */
[----:B--2---:R-:W-:-:S07]  /*0630*/  FADD.FTZ R16, R16, R7 ;  /* 0x0000000710107221 */ /* 0x004fce0000010000 */
[----:B------:R-:W2:Y:S01]  /*0640*/  MUFU.EX2 R15, R21 ;  /* 0x00000015000f7308 */ /* 0x000ea20000000800 */
[----:B0-----:R-:W-:-:S07]  /*0650*/  FADD.FTZ R19, R16, R9 ;  /* 0x0000000910137221 */ /* 0x001fce0000010000 */
[----:B------:R-:W0:Y:S01]  /*0660*/  MUFU.EX2 R17, R22 ;  /* 0x0000001600117308 */ /* 0x000e220000000800 */
[----:B-1----:R-:W-:-:S07]  /*0670*/  FADD.FTZ R16, R19, R14 ;  /* 0x0000000e13107221 */ /* 0x002fce0000010000 */
[----:B------:R-:W1:Y:S01]  /*0680*/  MUFU.EX2 R18, R18 ;  /* 0x0000001200127308 */ /* 0x000e620000000800 */
[----:B--2---:R-:W-:-:S04]  /*0690*/  FADD.FTZ R16, R16, R15 ;  /* 0x0000000f10107221 */ /* 0x004fc80000010000 */
[----:B0-----:R-:W-:Y:S02]  /*06a0*/  FADD.FTZ R19, R16, R17 ;  /* 0x0000001110137221 */ /* 0x001fe40000010000 */
[----:B------:R-:W0:Y:S02]  /*06b0*/  LDC R16, c[0x0][0x21c] ;  /* 0x00008700ff107b82 */ /* 0x000e240000000800 */
[----:B-1----:R-:W-:-:S04]  /*06c0*/  FADD.FTZ R19, R19, R18 ;  /* 0x0000001213137221 */ /* 0x002fc80000010000 */
[----:B------:R-:W-:-:S06]  /*06d0*/  FADD.FTZ R19, R19, 1.5999999902760464465e-07 ;  /* 0x342bcc7713137421 */ /* 0x000fcc0000010000 */
[----:B------:R-:W1:Y:S01]  /*06e0*/  MUFU.RCP R19, R19 ;  /* 0x0000001300137308 */ /* 0x000e620000001000 */
[----:B0-----:R-:W-:Y:S01]  /*06f0*/  ISETP.GT.AND P0, PT, R16, 0xf, PT ;  /* 0x0000000f1000780c */ /* 0x001fe20003f04270 */
[-C--:B-1----:R-:W-:Y:S01]  /*0700*/  FFMA.FTZ R20, R20, R19.reuse, 9.9999999392252902908e-09 ;  /* 0x322bcc7714147423 */ /* 0x082fe20000010013 */
        /* <DEDUP_REMOVED lines=17> */
[C---:B------:R-:W-:Y:S01]  /*0820*/  ISETP.NE.AND P0, PT, R16.reuse, 0xf, PT ;  /* 0x0000000f1000780c */ /* 0x040fe20003f05270 */
[----:B------:R-:W-:Y:S01]  /*0830*/  IMAD.MOV.U32 R19, RZ, RZ, 0x3f800000 ;  /* 0x3f800000ff137424 */ /* 0x000fe200078e00ff */
[----:B------:R-:W-:-:S11]  /*0840*/  IADD3 R16, -R16, 0x10, RZ ;  /* 0x0000001010107810 */ /* 0x000fd60007ffe1ff */
[----:B------:R-:W-:Y:S05]  /*0850*/  @!P0 BRA `(.L_x_30) ;  /* 0x0000001000388947 */ /* 0x000fea0003800000 */
[----:B------:R-:W-:Y:S01]  /*0860*/  LOP3.LUT R21, R16, 0x1, RZ, 0xc0, !PT ;  /* 0x0000000110157812 */ /* 0x000fe200078ec0ff */
[----:B------:R-:W-:-:S04]  /*0870*/  IMAD.MOV.U32 R19, RZ, RZ, 0x3f800000 ;  /* 0x3f800000ff137424 */ /* 0x000fc800078e00ff */
[----:B------:R-:W-:-:S07]  /*0880*/  IMAD.IADD R21, R16, 0x1, -R21 ;  /* 0x0000000110157824 */ /* 0x000fce00078e0a15 */
.L_x_31:
[----:B------:R-:W-:Y:S01]  /*0890*/  FSETP.GT.FTZ.AND P1, PT, R11, RZ, PT ;  /* 0x000000ff0b00720b */ /* 0x000fe20003f34000 */
[----:B------:R-:W-:Y:S01]  /*08a0*/  VIADD R21, R21, 0xfffffffe ;  /* 0xfffffffe15157836 */ /* 0x000fe20000000000 */
[C---:B------:R-:W-:Y:S02]  /*08b0*/  FSETP.GEU.FTZ.AND P0, PT, R11.reuse, 1, PT ;  /* 0x3f8000000b00780b */ /* 0x040fe40003f1e000 */
[----:B------:R-:W-:Y:S02]  /*08c0*/  FSETP.GT.FTZ.AND P2, PT, R12, RZ, PT ;  /* 0x000000ff0c00720b */ /* 0x000fe40003f54000 */
[----:B------:R-:W-:Y:S02]  /*08d0*/  PLOP3.LUT P1, PT, P1, P0, PT, 0x20, 0x0 ;  /* 0x000000000000781c */ /* 0x000fe40000f20470 */
[----:B------:R-:W-:Y:S02]  /*08e0*/  FSETP.GT.FTZ.AND P5, PT, R20, RZ, PT ;  /* 0x000000ff1400720b */ /* 0x000fe40003fb4000 */
[----:B------:R-:W-:-:S02]  /*08f0*/  FSEL R23, R11, 1, P1 ;  /* 0x3f8000000b177808 */ /* 0x000fc40000800000 */
[----:B------:R-:W-:Y:S02]  /*0900*/  FSETP.GT.FTZ.AND P4, PT, R0, RZ, PT ;  /* 0x000000ff0000720b */ /* 0x000fe40003f94000 */
[CC--:B------:R-:W-:Y:S02]  /*0910*/  FSETP.GEU.FTZ.AND P0, PT, R12.reuse, R23.reuse, PT ;  /* 0x000000170c00720b */ /* 0x0c0fe40003f1e000 */
[----:B------:R-:W-:Y:S02]  /*0920*/  SEL R24, RZ, 0xffffffff, P1 ;  /* 0xffffffffff187807 */ /* 0x000fe40000800000 */
[----:B------:R-:W-:Y:S02]  /*0930*/  PLOP3.LUT P2, PT, P2, P0, PT, 0x20, 0x0 ;  /* 0x000000000000781c */ /* 0x000fe40001740470 */
[----:B------:R-:W-:Y:S02]  /*0940*/  FSETP.GT.FTZ.AND P0, PT, R13, RZ, PT ;  /* 0x000000ff0d00720b */ /* 0x000fe40003f14000 */
[----:B------:R-:W-:-:S02]  /*0950*/  FSEL R22, R12, R23, P2 ;  /* 0x000000170c167208 */ /* 0x000fc40001000000 */
[----:B------:R-:W-:Y:S02]  /*0960*/  SEL R24, R24, 0x1, !P2 ;  /* 0x0000000118187807 */ /* 0x000fe40005000000 */
[----:B------:R-:W-:-:S04]  /*0970*/  FSETP.GEU.FTZ.AND P3, PT, R13, R22, PT ;  /* 0x000000160d00720b */ /* 0x000fc80003f7e000 */
[----:B------:R-:W-:-:S04]  /*0980*/  PLOP3.LUT P0, PT, P0, P3, PT, 0x20, 0x0 ;  /* 0x000000000000781c */ /* 0x000fc80000706470 */
        /* <DEDUP_REMOVED lines=55> */
[----:B------:R-:W-:-:S04]  /*0d00*/  FSEL R22, R15, R22, P0 ;  /* 0x000000160f167208 */ /* 0x000fc80000000000 */
[----:B------:R-:W-:-:S04]  /*0d10*/  FSETP.GEU.FTZ.AND P4, PT, R17, R22, PT ;  /* 0x000000161100720b */ /* 0x000fc80003f9e000 */
[----:B------:R-:W-:-:S04]  /*0d20*/  PLOP3.LUT P2, PT, P2, P4, PT, 0x20, 0x0 ;  /* 0x000000000000781c */ /* 0x000fc80001748470 */
[----:B------:R-:W-:Y:S02]  /*0d30*/  FSEL R23, R17, R22, P2 ;  /* 0x0000001611177208 */ /* 0x000fe40001000000 */
[----:B------:R-:W-:Y:S02]  /*0d40*/  SEL R22, R24, 0xd, !P0 ;  /* 0x0000000d18167807 */ /* 0x000fe40004000000 */
        /* <DEDUP_REMOVED lines=17> */
[----:B------:R-:W-:Y:S01]  /*0e60*/  FSETP.GT.FTZ.AND P5, PT, R12, RZ, PT ;  /* 0x000000ff0c00720b */ /* 0x000fe20003fb4000 */
[----:B------:R-:W-:Y:S01]  /*0e70*/  @P3 IMAD.MOV.U32 R22, RZ, RZ, R20 ;  /* 0x000000ffff163224 */ /* 0x000fe200078e0014 */
[----:B------:R-:W-:Y:S01]  /*0e80*/  PLOP3.LUT P1, PT, P1, P0, PT, 0x20, 0x0 ;  /* 0x000000000000781c */ /* 0x000fe20000f20470 */
[----:B------:R-:W-:Y:S01]  /*0e90*/  @P3 IMAD.MOV.U32 R20, RZ, RZ, RZ ;  /* 0x000000ffff143224 */ /* 0x000fe200078e00ff */
[----:B------:R-:W-:-:S02]  /*0ea0*/  FSETP.GT.FTZ.AND P4, PT, R13, RZ, PT ;  /* 0x000000ff0d00720b */ /* 0x000fc40003f94000 */
[----:B------:R-:W-:Y:S02]  /*0eb0*/  FSEL R25, R11, 1, P1 ;  /* 0x3f8000000b197808 */ /* 0x000fe40000800000 */
[----:B------:R-:W-:Y:S02]  /*0ec0*/  FSETP.GT.FTZ.AND P3, PT, R20, RZ, PT ;  /* 0x000000ff1400720b */ /* 0x000fe40003f74000 */
[----:B------:R-:W-:Y:S02]  /*0ed0*/  FSETP.GEU.FTZ.AND P0, PT, R12, R25, PT ;  /* 0x000000190c00720b */ /* 0x000fe40003f1e000 */
[----:B------:R-:W-:Y:S02]  /*0ee0*/  SEL R27, RZ, 0xffffffff, P1 ;  /* 0xffffffffff1b7807 */ /* 0x000fe40000800000 */
[----:B------:R-:W-:Y:S02]  /*0ef0*/  PLOP3.LUT P5, PT, P5, P0, PT, 0x20, 0x0 ;  /* 0x000000000000781c */ /* 0x000fe40002fa0470 */
[----:B------:R-:W-:-:S02]  /*0f00*/  ISETP.EQ.AND P0, PT, R23, 0x10, PT ;  /* 0x000000101700780c */ /* 0x000fc40003f02270 */
[----:B------:R-:W-:Y:S02]  /*0f10*/  FSEL R24, R12, R25, P5 ;  /* 0x000000190c187208 */ /* 0x000fe40002800000 */
[----:B------:R-:W-:Y:S02]  /*0f20*/  ISETP.EQ.AND P1, PT, R23, 0x24, PT ;  /* 0x000000241700780c */ /* 0x000fe40003f22270 */
[-C--:B------:R-:W-:Y:S02]  /*0f30*/  FSETP.GEU.FTZ.AND P2, PT, R13, R24.reuse, PT ;  /* 0x000000180d00720b */ /* 0x080fe40003f5e000 */
[----:B------:R-:W-:Y:S02]  /*0f40*/  SEL R27, R27, 0x1, !P5 ;  /* 0x000000011b1b7807 */ /* 0x000fe40006800000 */
[----:B------:R-:W-:Y:S02]  /*0f50*/  PLOP3.LUT P4, PT, P4, P2, PT, 0x20, 0x0 ;  /* 0x000000000000781c */ /* 0x000fe40002784470 */
[----:B------:R-:W-:Y:S01]  /*0f60*/  ISETP.EQ.AND P2, PT, R23, 0x14, PT ;  /* 0x000000141700780c */ /* 0x000fe20003f42270 */
[----:B------:R-:W-:Y:S01]  /*0f70*/  @P0 IMAD.MOV.U32 R22, RZ, RZ, R0 ;  /* 0x000000ffff160224 */ /* 0x000fe200078e0000 */
[----:B------:R-:W-:Y:S01]  /*0f80*/  FSEL R25, R13, R24, P4 ;  /* 0x000000180d197208 */ /* 0x000fe20002000000 */
[----:B------:R-:W-:Y:S01]  /*0f90*/  @P0 IMAD.MOV.U32 R0, RZ, RZ, RZ ;  /* 0x000000ffff000224 */ /* 0x000fe200078e00ff */
[----:B------:R-:W-:-:S02]  /*0fa0*/  ISETP.EQ.AND P0, PT, R23, 0x18, PT ;  /* 0x000000181700780c */ /* 0x000fc40003f02270 */
[----:B------:R-:W-:Y:S02]  /*0fb0*/  FSETP.GEU.FTZ.AND P6, PT, R20, R25, PT ;  /* 0x000000191400720b */ /* 0x000fe40003fde000 */
[----:B------:R-:W-:Y:S02]  /*0fc0*/  SEL R27, R27, 0x2, !P4 ;  /* 0x000000021b1b7807 */ /* 0x000fe40006000000 */
[----:B------:R-:W-:-:S03]  /*0fd0*/  PLOP3.LUT P3, PT, P3, P6, PT, 0x20, 0x0 ;  /* 0x000000000000781c */ /* 0x000fc60001f6c470 */
[----:B------:R-:W-:Y:S01]  /*0fe0*/  @P2 IMAD.MOV.U32 R22, RZ, RZ, R4 ;  /* 0x000000ffff162224 */ /* 0x000fe200078e0004 */
[----:B------:R-:W-:Y:S01]  /*0ff0*/  FSEL R25, R20, R25, P3 ;  /* 0x0000001914197208 */ /* 0x000fe20001800000 */
[----:B------:R-:W-:Y:S01]  /*1000*/  @P2 IMAD.MOV.U32 R4, RZ, RZ, RZ ;  /* 0x000000ffff042224 */ /* 0x000fe200078e00ff */
[C---:B------:R-:W-:Y:S01]  /*1010*/  FSETP.GT.FTZ.AND P2, PT, R0.reuse, RZ, PT ;  /* 0x000000ff0000720b */ /* 0x040fe20003f54000 */
[----:B------:R-:W-:Y:S01]  /*1020*/  @P0 IMAD.MOV.U32 R22, RZ, RZ, R8 ;  /* 0x000000ffff160224 */ /* 0x000fe200078e0008 */
[----:B------:R-:W-:Y:S01]  /*1030*/  FSETP.GEU.FTZ.AND P6, PT, R0, R25, PT ;  /* 0x000000190000720b */ /* 0x000fe20003fde000 */
[----:B------:R-:W-:Y:S01]  /*1040*/  @P0 IMAD.MOV.U32 R8, RZ, RZ, RZ ;  /* 0x000000ffff080224 */ /* 0x000fe200078e00ff */
[----:B------:R-:W-:Y:S02]  /*1050*/  FSETP.GT.FTZ.AND P0, PT, R4, RZ, PT ;  /* 0x000000ff0400720b */ /* 0x000fe40003f14000 */
[----:B------:R-:W-:Y:S02]  /*1060*/  PLOP3.LUT P2, PT, P2, P6, PT, 0x20, 0x0 ;  /* 0x000000000000781c */ /* 0x000fe4000174c470 */
[----:B------:R-:W-:-:S02]  /*1070*/  SEL R27, R27, 0x3, !P3 ;  /* 0x000000031b1b7807 */ /* 0x000fc40005800000 */
[----:B------:R-:W-:Y:S02]  /*1080*/  FSEL R25, R0, R25, P2 ;  /* 0x0000001900197208 */ /* 0x000fe40001000000 */
[----:B------:R-:W-:Y:S02]  /*1090*/  SEL R27, R27, 0x4, !P2 ;  /* 0x000000041b1b7807 */ /* 0x000fe40005000000 */
[----:B------:R-:W-:-:S04]  /*10a0*/  FSETP.GEU.FTZ.AND P6, PT, R4, R25, PT ;  /* 0x000000190400720b */ /* 0x000fc80003fde000 */
[----:B------:R-:W-:Y:S02]  /*10b0*/  PLOP3.LUT P6, PT, P0, P6, PT, 0x20, 0x0 ;  /* 0x000000000000781c */ /* 0x000fe400007cc470 */
[----:B------:R-:W-:Y:S02]  /*10c0*/  ISETP.EQ.AND P0, PT, R23, 0x1c, PT ;  /* 0x0000001c1700780c */ /* 0x000fe40003f02270 */
[----:B------:R-:W-:Y:S02]  /*10d0*/  FSEL R25, R4, R25, P6 ;  /* 0x0000001904197208 */ /* 0x000fe40003000000 */
[----:B------:R-:W-:Y:S02]  /*10e0*/  P2R R24, PR, RZ, 0x40 ;  /* 0x00000040ff187803 */ /* 0x000fe40000000000 */
[----:B------:R-:W-:-:S07]  /*10f0*/  FSETP.GEU.FTZ.AND P6, PT, R8, R25, PT ;  /* 0x000000190800720b */ /* 0x000fce0003fde000 */
[----:B------:R-:W-:Y:S02]  /*1100*/  @P0 IMAD.MOV.U32 R22, RZ, RZ, R10 ;  /* 0x000000ffff160224 */ /* 0x000fe400078e000a */
[----:B------:R-:W-:Y:S01]  /*1110*/  @P0 IMAD.MOV.U32 R10, RZ, RZ, RZ ;  /* 0x000000ffff0a0224 */ /* 0x000fe200078e00ff */
[----:B------:R-:W-:-:S04]  /*1120*/  FSETP.GT.FTZ.AND P0, PT, R8, RZ, PT ;  /* 0x000000ff0800720b */ /* 0x000fc80003f14000 */
[----:B------:R-:W-:Y:S02]  /*1130*/  PLOP3.LUT P6, PT, P0, P6, PT, 0x20, 0x0 ;  /* 0x000000000000781c */ /* 0x000fe400007cc470 */
[----:B------:R-:W-:Y:S02]  /*1140*/  ISETP.EQ.AND P0, PT, R23, 0x20, PT ;  /* 0x000000201700780c */ /* 0x000fe40003f02270 */
[----:B------:R-:W-:Y:S02]  /*1150*/  FSEL R25, R8, R25, P6 ;  /* 0x0000001908197208 */ /* 0x000fe40003000000 */
[----:B------:R-:W-:Y:S02]  /*1160*/  P2R R28, PR, RZ, 0x40 ;  /* 0x00000040ff1c7803 */ /* 0x000fe40000000000 */
[----:B------:R-:W-:-:S07]  /*1170*/  FSETP.GEU.FTZ.AND P6, PT, R10, R25, PT ;  /* 0x000000190a00720b */ /* 0x000fce0003fde000 */
[----:B------:R-:W-:Y:S02]  /*1180*/  @P0 IMAD.MOV.U32 R22, RZ, RZ, R5 ;  /* 0x000000ffff160224 */ /* 0x000fe400078e0005 */
[----:B------:R-:W-:Y:S01]  /*1190*/  @P0 IMAD.MOV.U32 R5, RZ, RZ, RZ ;  /* 0x000000ffff050224 */ /* 0x000fe200078e00ff */
[----:B------:R-:W-:Y:S01]  /*11a0*/  FSETP.GT.FTZ.AND P0, PT, R10, RZ, PT ;  /* 0x000000ff0a00720b */ /* 0x000fe20003f14000 */
[----:B------:R-:W-:Y:S02]  /*11b0*/  @P1 IMAD.MOV.U32 R22, RZ, RZ, R6 ;  /* 0x000000ffff161224 */ /* 0x000fe400078e0006 */
[----:B------:R-:W-:Y:S01]  /*11c0*/  @P1 IMAD.MOV.U32 R6, RZ, RZ, RZ ;  /* 0x000000ffff061224 */ /* 0x000fe200078e00ff */
[----:B------:R-:W-:Y:S02]  /*11d0*/  PLOP3.LUT P0, PT, P0, P6, PT, 0x20, 0x0 ;  /* 0x000000000000781c */ /* 0x000fe4000070c470 */
[----:B------:R-:W-:Y:S02]  /*11e0*/  ISETP.NE.AND P6, PT, R24, RZ, PT ;  /* 0x000000ff1800720c */ /* 0x000fe40003fc5270 */
[----:B------:R-:W-:-:S02]  /*11f0*/  FSEL R24, R10, R25, P0 ;  /* 0x000000190a187208 */ /* 0x000fc40000000000 */
[C---:B------:R-:W-:Y:S02]  /*1200*/  FSETP.GT.FTZ.AND P1, PT, R5.reuse, RZ, PT ;  /* 0x000000ff0500720b */ /* 0x040fe40003f34000 */
[-C--:B------:R-:W-:Y:S02]  /*1210*/  FSETP.GEU.FTZ.AND P5, PT, R5, R24.reuse, PT ;  /* 0x000000180500720b */ /* 0x080fe40003fbe000 */
[----:B------:R-:W-:Y:S02]  /*1220*/  SEL R27, R27, 0x5, !P6 ;  /* 0x000000051b1b7807 */ /* 0x000fe40007000000 */
[----:B------:R-:W-:Y:S02]  /*1230*/  PLOP3.LUT P1, PT, P1, P5, PT, 0x20, 0x0 ;  /* 0x000000000000781c */ /* 0x000fe40000f2a470 */
[----:B------:R-:W-:Y:S02]  /*1240*/  ISETP.EQ.AND P5, PT, R23, 0x28, PT ;  /* 0x000000281700780c */ /* 0x000fe40003fa2270 */
[----:B------:R-:W-:-:S02]  /*1250*/  FSEL R25, R5, R24, P1 ;  /* 0x0000001805197208 */ /* 0x000fc40000800000 */
[----:B------:R-:W-:Y:S02]  /*1260*/  P2R R26, PR, RZ, 0x1 ;  /* 0x00000001ff1a7803 */ /* 0x000fe40000000000 */
[----:B------:R-:W-:Y:S02]  /*1270*/  FSETP.GEU.FTZ.AND P4, PT, R6, R25, PT ;  /* 0x000000190600720b */ /* 0x000fe40003f9e000 */
[----:B------:R-:W-:-:S05]  /*1280*/  ISETP.NE.AND P0, PT, R28, RZ, PT ;  /* 0x000000ff1c00720c */ /* 0x000fca0003f05270 */
[----:B------:R-:W-:Y:S02]  /*1290*/  @P5 IMAD.MOV.U32 R22, RZ, RZ, R7 ;  /* 0x000000ffff165224 */ /* 0x000fe400078e0007 */
[----:B------:R-:W-:Y:S01]  /*12a0*/  @P5 IMAD.MOV.U32 R7, RZ, RZ, RZ ;  /* 0x000000ffff075224 */ /* 0x000fe200078e00ff */
[----:B------:R-:W-:-:S04]  /*12b0*/  FSETP.GT.FTZ.AND P5, PT, R6, RZ, PT ;  /* 0x000000ff0600720b */ /* 0x000fc80003fb4000 */
[----:B------:R-:W-:Y:S02]  /*12c0*/  PLOP3.LUT P5, PT, P5, P4, PT, 0x20, 0x0 ;  /* 0x000000000000781c */ /* 0x000fe40002fa8470 */
[----:B------:R-:W-:Y:S02]  /*12d0*/  ISETP.EQ.AND P4, PT, R23, 0x2c, PT ;  /* 0x0000002c1700780c */ /* 0x000fe40003f82270 */
[----:B------:R-:W-:Y:S02]  /*12e0*/  FSEL R24, R6, R25, P5 ;  /* 0x0000001906187208 */ /* 0x000fe40002800000 */
[----:B------:R-:W-:-:S09]  /*12f0*/  FSETP.GT.FTZ.AND P3, PT, R7, RZ, PT ;  /* 0x000000ff0700720b */ /* 0x000fd20003f74000 */
[----:B------:R-:W-:Y:S02]  /*1300*/  @P4 IMAD.MOV.U32 R22, RZ, RZ, R9 ;  /* 0x000000ffff164224 */ /* 0x000fe400078e0009 */
[----:B------:R-:W-:Y:S01]  /*1310*/  @P4 IMAD.MOV.U32 R9, RZ, RZ, RZ ;  /* 0x000000ffff094224 */ /* 0x000fe200078e00ff */
[----:B------:R-:W-:-:S04]  /*1320*/  FSETP.GEU.FTZ.AND P4, PT, R7, R24, PT ;  /* 0x000000180700720b */ /* 0x000fc80003f9e000 */
[----:B------:R-:W-:Y:S02]  /*1330*/  PLOP3.LUT P3, PT, P3, P4, PT, 0x20, 0x0 ;  /* 0x000000000000781c */ /* 0x000fe40001f68470 */
[----:B------:R-:W-:Y:S02]  /*1340*/  ISETP.EQ.AND P4, PT, R23, 0x30, PT ;  /* 0x000000301700780c */ /* 0x000fe40003f82270 */
[----:B------:R-:W-:-:S04]  /*1350*/  FSEL R24, R7, R24, P3 ;  /* 0x0000001807187208 */ /* 0x000fc80001800000 */
[----:B------:R-:W-:-:S07]  /*1360*/  FSETP.GEU.FTZ.AND P2, PT, R9, R24, PT ;  /* 0x000000180900720b */ /* 0x000fce0003f5e000 */
[----:B------:R-:W-:Y:S02]  /*1370*/  @P4 IMAD.MOV.U32 R22, RZ, RZ, R14 ;  /* 0x000000ffff164224 */ /* 0x000fe400078e000e */
[----:B------:R-:W-:Y:S01]  /*1380*/  @P4 IMAD.MOV.U32 R14, RZ, RZ, RZ ;  /* 0x000000ffff0e4224 */ /* 0x000fe200078e00ff */
[----:B------:R-:W-:-:S04]  /*1390*/  FSETP.GT.FTZ.AND P4, PT, R9, RZ, PT ;  /* 0x000000ff0900720b */ /* 0x000fc80003f94000 */
        /* <DEDUP_REMOVED lines=9> */
[----:B------:R-:W-:Y:S02]  /*1430*/  FSEL R24, R14, R25, P2 ;  /* 0x000000190e187208 */ /* 0x000fe40001000000 */
[----:B------:R-:W-:Y:S02]  /*1440*/  SEL R25, R27, 0x6, !P0 ;  /* 0x000000061b197807 */ /* 0x000fe40004000000 */
[----:B------:R-:W-:-:S07]  /*1450*/  FSETP.GT.FTZ.AND P0, PT, R15, RZ, PT ;  /* 0x000000ff0f00720b */ /* 0x000fce0003f14000 */
[----:B------:R-:W-:Y:S02]  /*1460*/  @P6 IMAD.MOV.U32 R22, RZ, RZ, R17 ;  /* 0x000000ffff166224 */ /* 0x000fe400078e0011 */
[----:B------:R-:W-:Y:S01]  /*1470*/  @P6 IMAD.MOV.U32 R17, RZ, RZ, RZ ;  /* 0x000000ffff116224 */ /* 0x000fe200078e00ff */
[----:B------:R-:W-:-:S04]  /*1480*/  FSETP.GEU.FTZ.AND P6, PT, R15, R24, PT ;  /* 0x000000180f00720b */ /* 0x000fc80003fde000 */
[----:B------:R-:W-:Y:S02]  /*1490*/  PLOP3.LUT P6, PT, P0, P6, PT, 0x20, 0x0 ;  /* 0x000000000000781c */ /* 0x000fe400007cc470 */
[----:B------:R-:W-:Y:S02]  /*14a0*/  ISETP.NE.AND P0, PT, R26, RZ, PT ;  /* 0x000000ff1a00720c */ /* 0x000fe40003f05270 */
[----:B------:R-:W-:Y:S02]  /*14b0*/  FSEL R24, R15, R24, P6 ;  /* 0x000000180f187208 */ /* 0x000fe40003000000 */
[----:B------:R-:W-:Y:S02]  /*14c0*/  SEL R25, R25, 0x7, !P0 ;  /* 0x0000000719197807 */ /* 0x000fe40004000000 */
[----:B------:R-:W-:Y:S02]  /*14d0*/  ISETP.EQ.AND P0, PT, R23, 0x3c, PT ;  /* 0x0000003c1700780c */ /* 0x000fe40003f02270 */
[----:B------:R-:W-:-:S02]  /*14e0*/  SEL R25, R25, 0x8, !P1 ;  /* 0x0000000819197807 */ /* 0x000fc40004800000 */
[----:B------:R-:W-:Y:S02]  /*14f0*/  FSETP.GT.FTZ.AND P1, PT, R17, RZ, PT ;  /* 0x000000ff1100720b */ /* 0x000fe40003f34000 */
[----:B------:R-:W-:-:S04]  /*1500*/  SEL R25, R25, 0x9, !P5 ;  /* 0x0000000919197807 */ /* 0x000fc80006800000 */
[----:B------:R-:W-:Y:S02]  /*1510*/  SEL R25, R25, 0xa, !P3 ;  /* 0x0000000a19197807 */ /* 0x000fe40005800000 */
[-C--:B------:R-:W-:Y:S01]  /*1520*/  FSETP.GEU.FTZ.AND P3, PT, R17, R24.reuse, PT ;  /* 0x000000181100720b */ /* 0x080fe20003f7e000 */
[----:B------:R-:W-:Y:S01]  /*1530*/  @P0 IMAD.MOV.U32 R22, RZ, RZ, R18 ;  /* 0x000000ffff160224 */ /* 0x000fe200078e0012 */
[----:B------:R-:W-:Y:S01]  /*1540*/  SEL R25, R25, 0xb, !P4 ;  /* 0x0000000b19197807 */ /* 0x000fe20006000000 */
[----:B------:R-:W-:Y:S01]  /*1550*/  @P0 IMAD.MOV.U32 R18, RZ, RZ, RZ ;  /* 0x000000ffff120224 */ /* 0x000fe200078e00ff */
[----:B------:R-:W-:Y:S01]  /*1560*/  PLOP3.LUT P1, PT, P1, P3, PT, 0x20, 0x0 ;  /* 0x000000000000781c */ /* 0x000fe20000f26470 */
[----:B------:R-:W-:Y:S01]  /*1570*/  FADD.FTZ R19, R19, -R22 ;  /* 0x8000001613137221 */ /* 0x000fe20000010000 */
[----:B------:R-:W-:Y:S02]  /*1580*/  SEL R25, R25, 0xc, !P2 ;  /* 0x0000000c19197807 */ /* 0x000fe40005000000 */
[----:B------:R-:W-:-:S02]  /*1590*/  FSEL R23, R17, R24, P1 ;  /* 0x0000001811177208 */ /* 0x000fc40000800000 */
[C---:B------:R-:W-:Y:S02]  /*15a0*/  FSETP.GT.FTZ.AND P0, PT, R18.reuse, RZ, PT ;  /* 0x000000ff1200720b */ /* 0x040fe40003f14000 */
        /* <DEDUP_REMOVED lines=14> */
[----:B------:R-:W-:Y:S02]  /*1690*/  @P2 IMAD.MOV.U32 R24, RZ, RZ, R12 ;  /* 0x000000ffff182224 */ /* 0x000fe400078e000c */
[----:B------:R-:W-:Y:S01]  /*16a0*/  @P3 IMAD.MOV.U32 R11, RZ, RZ, RZ ;  /* 0x000000ffff0b3224 */ /* 0x000fe200078e00ff */
[C---:B------:R-:W-:Y:S01]  /*16b0*/  ISETP.EQ.AND P3, PT, R23.reuse, 0x1c, PT ;  /* 0x0000001c1700780c */ /* 0x040fe20003f62270 */
[----:B------:R-:W-:Y:S01]  /*16c0*/  @P2 IMAD.MOV.U32 R12, RZ, RZ, RZ ;  /* 0x000000ffff0c2224 */ /* 0x000fe200078e00ff */
[C---:B------:R-:W-:Y:S01]  /*16d0*/  ISETP.EQ.AND P2, PT, R23.reuse, 0x20, PT ;  /* 0x000000201700780c */ /* 0x040fe20003f42270 */
[----:B------:R-:W-:Y:S02]  /*16e0*/  @P1 IMAD.MOV.U32 R24, RZ, RZ, R13 ;  /* 0x000000ffff181224 */ /* 0x000fe400078e000d */
[----:B------:R-:W-:Y:S01]  /*16f0*/  @P1 IMAD.MOV.U32 R13, RZ, RZ, RZ ;  /* 0x000000ffff0d1224 */ /* 0x000fe200078e00ff */
[----:B------:R-:W-:Y:S01]  /*1700*/  ISETP.EQ.AND P1, PT, R23, 0x24, PT ;  /* 0x000000241700780c */ /* 0x000fe20003f22270 */
[----:B------:R-:W-:-:S02]  /*1710*/  @P0 IMAD.MOV.U32 R24, RZ, RZ, R20 ;  /* 0x000000ffff180224 */ /* 0x000fc400078e0014 */
[----:B------:R-:W-:Y:S02]  /*1720*/  @P4 IMAD.MOV.U32 R24, RZ, RZ, R0 ;  /* 0x000000ffff184224 */ /* 0x000fe400078e0000 */
[----:B------:R-:W-:Y:S01]  /*1730*/  @P0 IMAD.MOV.U32 R20, RZ, RZ, RZ ;  /* 0x000000ffff140224 */ /* 0x000fe200078e00ff */
[C---:B------:R-:W-:Y:S01]  /*1740*/  ISETP.EQ.AND P0, PT, R23.reuse, 0x28, PT ;  /* 0x000000281700780c */ /* 0x040fe20003f02270 */
[----:B------:R-:W-:Y:S02]  /*1750*/  @P6 IMAD.MOV.U32 R24, RZ, RZ, R4 ;  /* 0x000000ffff186224 */ /* 0x000fe400078e0004 */
[----:B------:R-:W-:Y:S01]  /*1760*/  @P4 IMAD.MOV.U32 R0, RZ, RZ, RZ ;  /* 0x000000ffff004224 */ /* 0x000fe200078e00ff */
[C---:B------:R-:W-:Y:S01]  /*1770*/  ISETP.EQ.AND P4, PT, R23.reuse, 0x2c, PT ;  /* 0x0000002c1700780c */ /* 0x040fe20003f82270 */
[----:B------:R-:W-:Y:S02]  /*1780*/  @P5 IMAD.MOV.U32 R24, RZ, RZ, R8 ;  /* 0x000000ffff185224 */ /* 0x000fe400078e0008 */
[----:B------:R-:W-:Y:S01]  /*1790*/  @P6 IMAD.MOV.U32 R4, RZ, RZ, RZ ;  /* 0x000000ffff046224 */ /* 0x000fe200078e00ff */
[----:B------:R-:W-:Y:S01]  /*17a0*/  ISETP.EQ.AND P6, PT, R23, 0x30, PT ;  /* 0x000000301700780c */ /* 0x000fe20003fc2270 */
[----:B------:R-:W-:-:S02]  /*17b0*/  @P3 IMAD.MOV.U32 R24, RZ, RZ, R10 ;  /* 0x000000ffff183224 */ /* 0x000fc400078e000a */
[----:B------:R-:W-:Y:S01]  /*17c0*/  @P5 IMAD.MOV.U32 R8, RZ, RZ, RZ ;  /* 0x000000ffff085224 */ /* 0x000fe200078e00ff */
[C---:B------:R-:W-:Y:S01]  /*17d0*/  ISETP.EQ.AND P5, PT, R23.reuse, 0x34, PT ;  /* 0x000000341700780c */ /* 0x040fe20003fa2270 */
[----:B------:R-:W-:Y:S02]  /*17e0*/  @P2 IMAD.MOV.U32 R24, RZ, RZ, R5 ;  /* 0x000000ffff182224 */ /* 0x000fe400078e0005 */
[----:B------:R-:W-:Y:S01]  /*17f0*/  @P3 IMAD.MOV.U32 R10, RZ, RZ, RZ ;  /* 0x000000ffff0a3224 */ /* 0x000fe200078e00ff */
[C---:B------:R-:W-:Y:S01]  /*1800*/  ISETP.EQ.AND P3, PT, R23.reuse, 0x38, PT ;  /* 0x000000381700780c */ /* 0x040fe20003f62270 */
[----:B------:R-:W-:Y:S01]  /*1810*/  @P2 IMAD.MOV.U32 R5, RZ, RZ, RZ ;  /* 0x000000ffff052224 */ /* 0x000fe200078e00ff */
[----:B------:R-:W-:Y:S01]  /*1820*/  ISETP.EQ.AND P2, PT, R23, 0x3c, PT ;  /* 0x0000003c1700780c */ /* 0x000fe20003f42270 */
[----:B------:R-:W-:Y:S02]  /*1830*/  @P1 IMAD.MOV.U32 R24, RZ, RZ, R6 ;  /* 0x000000ffff181224 */ /* 0x000fe400078e0006 */
[----:B------:R-:W-:Y:S01]  /*1840*/  @P1 IMAD.MOV.U32 R6, RZ, RZ, RZ ;  /* 0x000000ffff061224 */ /* 0x000fe200078e00ff */
[----:B------:R-:W-:Y:S01]  /*1850*/  ISETP.NE.AND P1, PT, R21, RZ, PT ;  /* 0x000000ff1500720c */ /* 0x000fe20003f25270 */
[----:B------:R-:W-:-:S02]  /*1860*/  @P0 IMAD.MOV.U32 R24, RZ, RZ, R7 ;  /* 0x000000ffff180224 */ /* 0x000fc400078e0007 */
[----:B------:R-:W-:Y:S02]  /*1870*/  @P4 IMAD.MOV.U32 R24, RZ, RZ, R9 ;  /* 0x000000ffff184224 */ /* 0x000fe400078e0009 */
[----:B------:R-:W-:Y:S02]  /*1880*/  @P6 IMAD.MOV.U32 R24, RZ, RZ, R14 ;  /* 0x000000ffff186224 */ /* 0x000fe400078e000e */
[----:B------:R-:W-:Y:S02]  /*1890*/  @P5 IMAD.MOV.U32 R24, RZ, RZ, R15 ;  /* 0x000000ffff185224 */ /* 0x000fe400078e000f */
[----:B------:R-:W-:Y:S02]  /*18a0*/  @P3 IMAD.MOV.U32 R24, RZ, RZ, R17 ;  /* 0x000000ffff183224 */ /* 0x000fe400078e0011 */
[----:B------:R-:W-:Y:S02]  /*18b0*/  @P2 IMAD.MOV.U32 R24, RZ, RZ, R18 ;  /* 0x000000ffff182224 */ /* 0x000fe400078e0012 */
[----:B------:R-:W-:-:S02]  /*18c0*/  @P0 IMAD.MOV.U32 R7, RZ, RZ, RZ ;  /* 0x000000ffff070224 */ /* 0x000fc400078e00ff */
[----:B------:R-:W-:Y:S01]  /*18d0*/  FADD.FTZ R19, R19, -R24 ;  /* 0x8000001813137221 */ /* 0x000fe20000010000 */
[----:B------:R-:W-:Y:S02]  /*18e0*/  @P4 IMAD.MOV.U32 R9, RZ, RZ, RZ ;  /* 0x000000ffff094224 */ /* 0x000fe400078e00ff */
[----:B------:R-:W-:Y:S02]  /*18f0*/  @P6 IMAD.MOV.U32 R14, RZ, RZ, RZ ;  /* 0x000000ffff0e6224 */ /* 0x000fe400078e00ff */
[----:B------:R-:W-:Y:S02]  /*1900*/  @P5 IMAD.MOV.U32 R15, RZ, RZ, RZ ;  /* 0x000000ffff0f5224 */ /* 0x000fe400078e00ff */
[----:B------:R-:W-:Y:S02]  /*1910*/  @P3 IMAD.MOV.U32 R17, RZ, RZ, RZ ;  /* 0x000000ffff113224 */ /* 0x000fe400078e00ff */
[----:B------:R-:W-:Y:S01]  /*1920*/  @P2 IMAD.MOV.U32 R18, RZ, RZ, RZ ;  /* 0x000000ffff122224 */ /* 0x000fe200078e00ff */
[----:B------:R-:W-:Y:S06]  /*1930*/  @P1 BRA `(.L_x_31) ;  /* 0xffffffec00d41947 */ /* 0x000fec000383ffff */
.L_x_30:
[----:B------:R-:W-:-:S13]  /*1940*/  LOP3.LUT P0, RZ, R16, 0x1, RZ, 0xc0, !PT ;  /* 0x0000000110ff7812 */ /* 0x000fda000780c0ff */
[----:B------:R-:W-:Y:S05]  /*1950*/  @!P0 BRA `(.L_x_29) ;  /* 0x0000000800048947 */ /* 0x000fea0003800000 */
[C---:B------:R-:W-:Y:S02]  /*1960*/  FSETP.GT.FTZ.AND P1, PT, R11.reuse, RZ, PT ;  /* 0x000000ff0b00720b */ /* 0x040fe40003f34000 */
        /* <DEDUP_REMOVED lines=91> */
[----:B------:R-:W-:Y:S01]  /*1f20*/  ISETP.EQ.AND P1, PT, R21, 0x20, PT ;  /* 0x000000201500780c */ /* 0x000fe20003f22270 */
[----:B------:R-:W-:Y:S02]  /*1f30*/  @P0 IMAD.MOV.U32 R16, RZ, RZ, R13 ;  /* 0x000000ffff100224 */ /* 0x000fe400078e000d */
[----:B------:R-:W-:-:S02]  /*1f40*/  @P4 IMAD.MOV.U32 R16, RZ, RZ, R20 ;  /* 0x000000ffff104224 */ /* 0x000fc400078e0014 */
        /* <DEDUP_REMOVED lines=16> */
[C---:B------:R-:W-:Y:S01]  /*2050*/  ISETP.EQ.AND P2, PT, R21.reuse, 0x38, PT ;  /* 0x000000381500780c */ /* 0x040fe20003f42270 */
[----:B------:R-:W-:Y:S01]  /*2060*/  @P1 IMAD.MOV.U32 R5, RZ, RZ, RZ ;  /* 0x000000ffff051224 */ /* 0x000fe200078e00ff */
[----:B------:R-:W-:Y:S01]  /*2070*/  ISETP.EQ.AND P1, PT, R21, 0x3c, PT ;  /* 0x0000003c1500780c */ /* 0x000fe20003f22270 */
[----:B------:R-:W-:-:S02]  /*2080*/  @P0 IMAD.MOV.U32 R16, RZ, RZ, R6 ;  /* 0x000000ffff100224 */ /* 0x000fc400078e0006 */
[----:B------:R-:W-:Y:S02]  /*2090*/  @P4 IMAD.MOV.U32 R16, RZ, RZ, R7 ;  /* 0x000000ffff104224 */ /* 0x000fe400078e0007 */
[----:B------:R-:W-:Y:S02]  /*20a0*/  @P6 IMAD.MOV.U32 R16, RZ, RZ, R9 ;  /* 0x000000ffff106224 */ /* 0x000fe400078e0009 */
[----:B------:R-:W-:Y:S02]  /*20b0*/  @P5 IMAD.MOV.U32 R16, RZ, RZ, R14 ;  /* 0x000000ffff105224 */ /* 0x000fe400078e000e */
[----:B------:R-:W-:Y:S02]  /*20c0*/  @P3 IMAD.MOV.U32 R16, RZ, RZ, R15 ;  /* 0x000000ffff103224 */ /* 0x000fe400078e000f */
[----:B------:R-:W-:Y:S02]  /*20d0*/  @P2 IMAD.MOV.U32 R16, RZ, RZ, R17 ;  /* 0x000000ffff102224 */ /* 0x000fe400078e0011 */
[----:B------:R-:W-:-:S02]  /*20e0*/  @P1 IMAD.MOV.U32 R16, RZ, RZ, R18 ;  /* 0x000000ffff101224 */ /* 0x000fc400078e0012 */
[----:B------:R-:W-:Y:S02]  /*20f0*/  @P0 IMAD.MOV.U32 R6, RZ, RZ, RZ ;  /* 0x000000ffff060224 */ /* 0x000fe400078e00ff */
[----:B------:R-:W-:Y:S01]  /*2100*/  FADD.FTZ R19, R19, -R16 ;  /* 0x8000001013137221 */ /* 0x000fe20000010000 */
[----:B------:R-:W-:Y:S02]  /*2110*/  @P4 IMAD.MOV.U32 R7, RZ, RZ, RZ ;  /* 0x000000ffff074224 */ /* 0x000fe400078e00ff */
[----:B------:R-:W-:Y:S02]  /*2120*/  @P6 IMAD.MOV.U32 R9, RZ, RZ, RZ ;  /* 0x000000ffff096224 */ /* 0x000fe400078e00ff */
[----:B------:R-:W-:Y:S02]  /*2130*/  @P5 IMAD.MOV.U32 R14, RZ, RZ, RZ ;  /* 0x000000ffff0e5224 */ /* 0x000fe400078e00ff */
[----:B------:R-:W-:Y:S02]  /*2140*/  @P3 IMAD.MOV.U32 R15, RZ, RZ, RZ ;  /* 0x000000ffff0f3224 */ /* 0x000fe400078e00ff */
[----:B------:R-:W-:-:S02]  /*2150*/  @P2 IMAD.MOV.U32 R17, RZ, RZ, RZ ;  /* 0x000000ffff112224 */ /* 0x000fc400078e00ff */
[----:B------:R-:W-:-:S07]  /*2160*/  @P1 IMAD.MOV.U32 R18, RZ, RZ, RZ ;  /* 0x000000ffff121224 */ /* 0x000fce00078e00ff */
.L_x_29:
        /* <DEDUP_REMOVED lines=21> */
[----:B------:R-:W-:Y:S02]  /*22c0*/  F2FP.F16.F32.PACK_AB R5, R20, R13 ;  /* 0x0000000d1405723e */ /* 0x000fe400000000ff */
[----:B------:R-:W-:Y:S02]  /*22d0*/  F2FP.F16.F32.PACK_AB R11, R18, R17 ;  /* 0x00000011120b723e */ /* 0x000fe400000000ff */
[----:B------:R-:W-:Y:S01]  /*22e0*/  F2FP.F16.F32.PACK_AB R10, R15, R14 ;  /* 0x0000000e0f0a723e */ /* 0x000fe200000000ff */
[----:B------:R-:W-:Y:S01]  /*22f0*/  STG.E.128 desc[UR4][R2.64], R4 ;  /* 0x0000000402007986 */ /* 0x000fe2000c101d04 */
[----:B------:R-:W-:-:S02]  /*2300*/  F2FP.F16.F32.PACK_AB R9, R9, R0 ;  /* 0x000000000909723e */ /* 0x000fc400000000ff */
[----:B------:R-:W-:-:S05]  /*2310*/  F2FP.F16.F32.PACK_AB R8, R8, R21 ;  /* 0x000000150808723e */ /* 0x000fca00000000ff */
[----:B------:R-:W-:Y:S01]  /*2320*/  STG.E.128 desc[UR4][R2.64+0x10], R8 ;  /* 0x0000100802007986 */ /* 0x000fe2000c101d04 */
[----:B------:R-:W-:Y:S05]  /*2330*/  EXIT ;  /* 0x000000000000794d */ /* 0x000fea0003800000 */
.L_x_32:
        /* <DEDUP_REMOVED lines=12> */
.L_x_52:


//--------------------- .nv.shared.reserved.0     --------------------------
	.section	.nv.shared.reserved.0,"aw",@nobits
	.weak		__nv_reservedSMEM_offset_0_alias
	.size		__nv_reservedSMEM_offset_0_alias, 0, 0
	.other		__nv_reservedSMEM_offset_0_alias,@"STO_CUDA_RESERVED_SHARED STV_DEFAULT"
__nv_reservedSMEM_offset_0_alias:
	.zero		0


//--------------------- .nv.global                --------------------------
	.section	.nv.global,"aw",@nobits
.nv.global:
	.type		_ZN38_INTERNAL_68092960_8_q_mlp_cu_e1fad2114cuda3std3__48in_placeE,@object
	.size		_ZN38_INTERNAL_68092960_8_q_mlp_cu_e1fad2114cuda3std3__48in_placeE,(_ZN38_INTERNAL_68092960_8_q_mlp_cu_e1fad2114cuda3std6ranges3__45__cpo8distanceE - _ZN38_INTERNAL_68092960_8_q_mlp_cu_e1fad2114cuda3std3__48in_placeE)
_ZN38_INTERNAL_68092960_8_q_mlp_cu_e1fad2114cuda3std3__48in_placeE:
	.zero		1
	.type		_ZN38_INTERNAL_68092960_8_q_mlp_cu_e1fad2114cuda3std6ranges3__45__cpo8distanceE,@object
	.size		_ZN38_INTERNAL_68092960_8_q_mlp_cu_e1fad2114cuda3std6ranges3__45__cpo8distanceE,(_ZN38_INTERNAL_68092960_8_q_mlp_cu_e1fad2114cuda3std3__45__cpo6cbeginE - _ZN38_INTERNAL_68092960_8_q_mlp_cu_e1fad2114cuda3std6ranges3__45__cpo8distanceE)
_ZN38_INTERNAL_68092960_8_q_mlp_cu_e1fad2114cuda3std6ranges3__45__cpo8distanceE:
	.zero		1
	.type		_ZN38_INTERNAL_68092960_8_q_mlp_cu_e1fad2114cuda3std3__45__cpo6cbeginE,@object
	.size		_ZN38_INTERNAL_68092960_8_q_mlp_cu_e1fad2114cuda3std3__45__cpo6cbeginE,(_ZN38_INTERNAL_68092960_8_q_mlp_cu_e1fad2114cuda3std6ranges3__45__cpo7advanceE - _ZN38_INTERNAL_68092960_8_q_mlp_cu_e1fad2114cuda3std3__45__cpo6cbeginE)
_ZN38_INTERNAL_68092960_8_q_mlp_cu_e1fad2114cuda3std3__45__cpo6cbeginE:
	.zero		1
	.type		_ZN38_INTERNAL_68092960_8_q_mlp_cu_e1fad2114cuda3std6ranges3__45__cpo7advanceE,@object
	.size		_ZN38_INTERNAL_68092960_8_q_mlp_cu_e1fad2114cuda3std6ranges3__45__cpo7advanceE,(_ZN38_INTERNAL_68092960_8_q_mlp_cu_e1fad2114cuda3std3__45__cpo7crbeginE - _ZN38_INTERNAL_68092960_8_q_mlp_cu_e1fad2114cuda3std6ranges3__45__cpo7advanceE)
_ZN38_INTERNAL_68092960_8_q_mlp_cu_e1fad2114cuda3std6ranges3__45__cpo7advanceE:
	.zero		1
	.type		_ZN38_INTERNAL_68092960_8_q_mlp_cu_e1fad2114cuda3std3__45__cpo7crbeginE,@object
	.size		_ZN38_INTERNAL_68092960_8_q_mlp_cu_e1fad2114cuda3std3__45__cpo7crbeginE,(_ZN38_INTERNAL_68092960_8_q_mlp_cu_e1fad2114cuda3std6ranges3__45__cpo4dataE - _ZN38_INTERNAL_68092960_8_q_mlp_cu_e1fad2114cuda3std3__45__cpo7crbeginE)
_ZN38_INTERNAL_68092960_8_q_mlp_cu_e1fad2114cuda3std3__45__cpo7crbeginE:
	.zero		1
	.type		_ZN38_INTERNAL_68092960_8_q_mlp_cu_e1fad2114cuda3std6ranges3__45__cpo4dataE,@object
	.size		_ZN38_INTERNAL_68092960_8_q_mlp_cu_e1fad2114cuda3std6ranges3__45__cpo4dataE,(_ZN38_INTERNAL_68092960_8_q_mlp_cu_e1fad2114cuda3std6ranges3__45__cpo5beginE - _ZN38_INTERNAL_68092960_8_q_mlp_cu_e1fad2114cuda3std6ranges3__45__cpo4dataE)
_ZN38_INTERNAL_68092960_8_q_mlp_cu_e1fad2114cuda3std6ranges3__45__cpo4dataE:
	.zero		1
	.type		_ZN38_INTERNAL_68092960_8_q_mlp_cu_e1fad2114cuda3std6ranges3__45__cpo5beginE,@object
	.size		_ZN38_INTERNAL_68092960_8_q_mlp_cu_e1fad2114cuda3std6ranges3__45__cpo5beginE,(_ZN38_INTERNAL_68092960_8_q_mlp_cu_e1fad2114cuda3std3__440_GLOBAL__N__68092960_8_q_mlp_cu_e1fad2116ignoreE - _ZN38_INTERNAL_68092960_8_q_mlp_cu_e1fad2114cuda3std6ranges3__45__cpo5beginE)
_ZN38_INTERNAL_68092960_8_q_mlp_cu_e1fad2114cuda3std6ranges3__45__cpo5beginE:
	.zero		1
	.type		_ZN38_INTERNAL_68092960_8_q_mlp_cu_e1fad2114cuda3std3__440_GLOBAL__N__68092960_8_q_mlp_cu_e1fad2116ignoreE,@object
	.size		_ZN38_INTERNAL_68092960_8_q_mlp_cu_e1fad2114cuda3std3__440_GLOBAL__N__68092960_8_q_mlp_cu_e1fad2116ignoreE,(_ZN38_INTERNAL_68092960_8_q_mlp_cu_e1fad2114cuda3std6ranges3__45__cpo4sizeE - _ZN38_INTERNAL_68092960_8_q_mlp_cu_e1fad2114cuda3std3__440_GLOBAL__N__68092960_8_q_mlp_cu_e1fad2116ignoreE)
_ZN38_INTERNAL_68092960_8_q_mlp_cu_e1fad2114cuda3std3__440_GLOBAL__N__68092960_8_q_mlp_cu_e1fad2116ignoreE:
	.zero		1
	.type		_ZN38_INTERNAL_68092960_8_q_mlp_cu_e1fad2114cuda3std6ranges3__45__cpo4sizeE,@object
	.size		_ZN38_INTERNAL_68092960_8_q_mlp_cu_e1fad2114cuda3std6ranges3__45__cpo4sizeE,(_ZN38_INTERNAL_68092960_8_q_mlp_cu_e1fad2114cuda3std3__45__cpo5beginE - _ZN38_INTERNAL_68092960_8_q_mlp_cu_e1fad2114cuda3std6ranges3__45__cpo4sizeE)
_ZN38_INTERNAL_68092960_8_q_mlp_cu_e1fad2114cuda3std6ranges3__45__cpo4sizeE:
	.zero		1
	.type		_ZN38_INTERNAL_68092960_8_q_mlp_cu_e1fad2114cuda3std3__45__cpo5beginE,@object
	.size		_ZN38_INTERNAL_68092960_8_q_mlp_cu_e1fad2114cuda3std3__45__cpo5beginE,(_ZN38_INTERNAL_68092960_8_q_mlp_cu_e1fad2114cuda3std6ranges3__45__cpo6cbeginE - _ZN38_INTERNAL_68092960_8_q_mlp_cu_e1fad2114cuda3std3__45__cpo5beginE)
_ZN38_INTERNAL_68092960_8_q_mlp_cu_e1fad2114cuda3std3__45__cpo5beginE:
	.zero		1
	.type		_ZN38_INTERNAL_68092960_8_q_mlp_cu_e1fad2114cuda3std6ranges3__45__cpo6cbeginE,@object
	.size		_ZN38_INTERNAL_68092960_8_q_mlp_cu_e1fad2114cuda3std6ranges3__45__cpo6cbeginE,(_ZN38_INTERNAL_68092960_8_q_mlp_cu_e1fad2114cuda3std3__45__cpo6rbeginE - _ZN38_INTERNAL_68092960_8_q_mlp_cu_e1fad2114cuda3std6ranges3__45__cpo6cbeginE)
_ZN38_INTERNAL_68092960_8_q_mlp_cu_e1fad2114cuda3std6ranges3__45__cpo6cbeginE:
	.zero		1
	.type		_ZN38_INTERNAL_68092960_8_q_mlp_cu_e1fad2114cuda3std3__45__cpo6rbeginE,@object
	.size		_ZN38_INTERNAL_68092960_8_q_mlp_cu_e1fad2114cuda3std3__45__cpo6rbeginE,(_ZN38_INTERNAL_68092960_8_q_mlp_cu_e1fad2114cuda3std6ranges3__45__cpo4nextE - _ZN38_INTERNAL_68092960_8_q_mlp_cu_e1fad2114cuda3std3__45__cpo6rbeginE)
_ZN38_INTERNAL_68092960_8_q_mlp_cu_e1fad2114cuda3std3__45__cpo6rbeginE:
	.zero		1
	.type		_ZN38_INTERNAL_68092960_8_q_mlp_cu_e1fad2114cuda3std6ranges3__45__cpo4nextE,@object
	.size		_ZN38_INTERNAL_68092960_8_q_mlp_cu_e1fad2114cuda3std6ranges3__45__cpo4nextE,(_ZN38_INTERNAL_68092960_8_q_mlp_cu_e1fad2114cuda3std6ranges3__45__cpo4swapE - _ZN38_INTERNAL_68092960_8_q_mlp_cu_e1fad2114cuda3std6ranges3__45__cpo4nextE)
_ZN38_INTERNAL_68092960_8_q_mlp_cu_e1fad2114cuda3std6ranges3__45__cpo4nextE:
	.zero		1
	.type		_ZN38_INTERNAL_68092960_8_q_mlp_cu_e1fad2114cuda3std6ranges3__45__cpo4swapE,@object
	.size		_ZN38_INTERNAL_68092960_8_q_mlp_cu_e1fad2114cuda3std6ranges3__45__cpo4swapE,(_ZN38_INTERNAL_68092960_8_q_mlp_cu_e1fad2114cuda3std3__420unreachable_sentinelE - _ZN38_INTERNAL_68092960_8_q_mlp_cu_e1fad2114cuda3std6ranges3__45__cpo4swapE)
_ZN38_INTERNAL_68092960_8_q_mlp_cu_e1fad2114cuda3std6ranges3__45__cpo4swapE:
	.zero		1
	.type		_ZN38_INTERNAL_68092960_8_q_mlp_cu_e1fad2114cuda3std3__420unreachable_sentinelE,@object
	.size		_ZN38_INTERNAL_68092960_8_q_mlp_cu_e1fad2114cuda3std3__420unreachable_sentinelE,(_ZN38_INTERNAL_68092960_8_q_mlp_cu_e1fad2116thrust23THRUST_300001_SM_900_NS6system6detail10sequential3seqE - _ZN38_INTERNAL_68092960_8_q_mlp_cu_e1fad2114cuda3std3__420unreachable_sentinelE)
_ZN38_INTERNAL_68092960_8_q_mlp_cu_e1fad2114cuda3std3__420unreachable_sentinelE:
	.zero		1
	.type		_ZN38_INTERNAL_68092960_8_q_mlp_cu_e1fad2116thrust23THRUST_300001_SM_900_NS6system6detail10sequential3seqE,@object
	.size		_ZN38_INTERNAL_68092960_8_q_mlp_cu_e1fad2116thrust23THRUST_300001_SM_900_NS6system6detail10sequential3seqE,(_ZN38_INTERNAL_68092960_8_q_mlp_cu_e1fad2114cuda3std3__45__cpo4cendE - _ZN38_INTERNAL_68092960_8_q_mlp_cu_e1fad2116thrust23THRUST_300001_SM_900_NS6system6detail10sequential3seqE)
_ZN38_INTERNAL_68092960_8_q_mlp_cu_e1fad2116thrust23THRUST_300001_SM_900_NS6system6detail10sequential3seqE:
	.zero		1
	.type		_ZN38_INTERNAL_68092960_8_q_mlp_cu_e1fad2114cuda3std3__45__cpo4cendE,@object
	.size		_ZN38_INTERNAL_68092960_8_q_mlp_cu_e1fad2114cuda3std3__45__cpo4cendE,(_ZN38_INTERNAL_68092960_8_q_mlp_cu_e1fad2114cuda3std6ranges3__45__cpo9iter_swapE - _ZN38_INTERNAL_68092960_8_q_mlp_cu_e1fad2114cuda3std3__45__cpo4cendE)
_ZN38_INTERNAL_68092960_8_q_mlp_cu_e1fad2114cuda3std3__45__cpo4cendE:
	.zero		1
	.type		_ZN38_INTERNAL_68092960_8_q_mlp_cu_e1fad2114cuda3std6ranges3__45__cpo9iter_swapE,@object
	.size		_ZN38_INTERNAL_68092960_8_q_mlp_cu_e1fad2114cuda3std6ranges3__45__cpo9iter_swapE,(_ZN38_INTERNAL_68092960_8_q_mlp_cu_e1fad2114cuda3std3__45__cpo5crendE - _ZN38_INTERNAL_68092960_8_q_mlp_cu_e1fad2114cuda3std6ranges3__45__cpo9iter_swapE)
_ZN38_INTERNAL_68092960_8_q_mlp_cu_e1fad2114cuda3std6ranges3__45__cpo9iter_swapE:
	.zero		1
	.type		_ZN38_INTERNAL_68092960_8_q_mlp_cu_e1fad2114cuda3std3__45__cpo5crendE,@object
	.size		_ZN38_INTERNAL_68092960_8_q_mlp_cu_e1fad2114cuda3std3__45__cpo5crendE,(_ZN38_INTERNAL_68092960_8_q_mlp_cu_e1fad2114cuda3std6ranges3__45__cpo5cdataE - _ZN38_INTERNAL_68092960_8_q_mlp_cu_e1fad2114cuda3std3__45__cpo5crendE)
_ZN38_INTERNAL_68092960_8_q_mlp_cu_e1fad2114cuda3std3__45__cpo5crendE:
	.zero		1
	.type		_ZN38_INTERNAL_68092960_8_q_mlp_cu_e1fad2114cuda3std6ranges3__45__cpo5cdataE,@object
	.size		_ZN38_INTERNAL_68092960_8_q_mlp_cu_e1fad2114cuda3std6ranges3__45__cpo5cdataE,(_ZN38_INTERNAL_68092960_8_q_mlp_cu_e1fad2114cuda3std6ranges3__45__cpo3endE - _ZN38_INTERNAL_68092960_8_q_mlp_cu_e1fad2114cuda3std6ranges3__45__cpo5cdataE)
_ZN38_INTERNAL_68092960_8_q_mlp_cu_e1fad2114cuda3std6ranges3__45__cpo5cdataE:
	.zero		1
	.type		_ZN38_INTERNAL_68092960_8_q_mlp_cu_e1fad2114cuda3std6ranges3__45__cpo3endE,@object
	.size		_ZN38_INTERNAL_68092960_8_q_mlp_cu_e1fad2114cuda3std6ranges3__45__cpo3endE,(_ZN38_INTERNAL_68092960_8_q_mlp_cu_e1fad2114cuda3std3__419piecewise_constructE - _ZN38_INTERNAL_68092960_8_q_mlp_cu_e1fad2114cuda3std6ranges3__45__cpo3endE)
_ZN38_INTERNAL_68092960_8_q_mlp_cu_e1fad2114cuda3std6ranges3__45__cpo3endE:
	.zero		1
	.type		_ZN38_INTERNAL_68092960_8_q_mlp_cu_e1fad2114cuda3std3__419piecewise_constructE,@object
	.size		_ZN38_INTERNAL_68092960_8_q_mlp_cu_e1fad2114cuda3std3__419piecewise_constructE,(_ZN38_INTERNAL_68092960_8_q_mlp_cu_e1fad2114cuda3std6ranges3__45__cpo5ssizeE - _ZN38_INTERNAL_68092960_8_q_mlp_cu_e1fad2114cuda3std3__419piecewise_constructE)
_ZN38_INTERNAL_68092960_8_q_mlp_cu_e1fad2114cuda3std3__419piecewise_constructE:
	.zero		1
	.type		_ZN38_INTERNAL_68092960_8_q_mlp_cu_e1fad2114cuda3std6ranges3__45__cpo5ssizeE,@object
	.size		_ZN38_INTERNAL_68092960_8_q_mlp_cu_e1fad2114cuda3std6ranges3__45__cpo5ssizeE,(_ZN38_INTERNAL_68092960_8_q_mlp_cu_e1fad2114cuda3std3__45__cpo3endE - _ZN38_INTERNAL_68092960_8_q_mlp_cu_e1fad2114cuda3std6ranges3__45__cpo5ssizeE)
_ZN38_INTERNAL_68092960_8_q_mlp_cu_e1fad2114cuda3std6ranges3__45__cpo5ssizeE:
	.zero		1
	.type		_ZN38_INTERNAL_68092960_8_q_mlp_cu_e1fad2114cuda3std3__45__cpo3endE,@object
	.size		_ZN38_INTERNAL_68092960_8_q_mlp_cu_e1fad2114cuda3std3__45__cpo3endE,(_ZN38_INTERNAL_68092960_8_q_mlp_cu_e1fad2114cuda3std6ranges3__45__cpo4cendE - _ZN38_INTERNAL_68092960_8_q_mlp_cu_e1fad2114cuda3std3__45__cpo3endE)
_ZN38_INTERNAL_68092960_8_q_mlp_cu_e1fad2114cuda3std3__45__cpo3endE:
	.zero		1
	.type		_ZN38_INTERNAL_68092960_8_q_mlp_cu_e1fad2114cuda3std6ranges3__45__cpo4cendE,@object
	.size		_ZN38_INTERNAL_68092960_8_q_mlp_cu_e1fad2114cuda3std6ranges3__45__cpo4cendE,(_ZN38_INTERNAL_68092960_8_q_mlp_cu_e1fad2114cuda3std3__45__cpo4rendE - _ZN38_INTERNAL_68092960_8_q_mlp_cu_e1fad2114cuda3std6ranges3__45__cpo4cendE)
_ZN38_INTERNAL_68092960_8_q_mlp_cu_e1fad2114cuda3std6ranges3__45__cpo4cendE:
	.zero		1
	.type		_ZN38_INTERNAL_68092960_8_q_mlp_cu_e1fad2114cuda3std3__45__cpo4rendE,@object
	.size		_ZN38_INTERNAL_68092960_8_q_mlp_cu_e1fad2114cuda3std3__45__cpo4rendE,(_ZN38_INTERNAL_68092960_8_q_mlp_cu_e1fad2114cuda3std6ranges3__45__cpo4prevE - _ZN38_INTERNAL_68092960_8_q_mlp_cu_e1fad2114cuda3std3__45__cpo4rendE)
_ZN38_INTERNAL_68092960_8_q_mlp_cu_e1fad2114cuda3std3__45__cpo4rendE:
	.zero		1
	.type		_ZN38_INTERNAL_68092960_8_q_mlp_cu_e1fad2114cuda3std6ranges3__45__cpo4prevE,@object
	.size		_ZN38_INTERNAL_68092960_8_q_mlp_cu_e1fad2114cuda3std6ranges3__45__cpo4prevE,(_ZN38_INTERNAL_68092960_8_q_mlp_cu_e1fad2114cuda3std6ranges3__45__cpo9iter_moveE - _ZN38_INTERNAL_68092960_8_q_mlp_cu_e1fad2114cuda3std6ranges3__45__cpo4prevE)
_ZN38_INTERNAL_68092960_8_q_mlp_cu_e1fad2114cuda3std6ranges3__45__cpo4prevE:
	.zero		1
	.type		_ZN38_INTERNAL_68092960_8_q_mlp_cu_e1fad2114cuda3std6ranges3__45__cpo9iter_moveE,@object
	.size		_ZN38_INTERNAL_68092960_8_q_mlp_cu_e1fad2114cuda3std6ranges3__45__cpo9iter_moveE,(.L_13 - _ZN38_INTERNAL_68092960_8_q_mlp_cu_e1fad2114cuda3std6ranges3__45__cpo9iter_moveE)
_ZN38_INTERNAL_68092960_8_q_mlp_cu_e1fad2114cuda3std6ranges3__45__cpo9iter_moveE:
	.zero		1
.L_13:


//--------------------- .nv.constant0._Z10act_kernelILb0ELb1ELb0EEvP6__halfiiPKS0_i --------------------------
	.section	.nv.constant0._Z10act_kernelILb0ELb1ELb0EEvP6__halfiiPKS0_i,"a",@progbits
	.sectionflags	@""
	.align	4
.nv.constant0._Z10act_kernelILb0ELb1ELb0EEvP6__halfiiPKS0_i:
	.zero		556


//--------------------- .nv.constant0._Z10act_kernelILb0ELb0ELb0EEvP6__halfiiPKS0_i --------------------------
	.section	.nv.constant0._Z10act_kernelILb0ELb0ELb0EEvP6__halfiiPKS0_i,"a",@progbits
	.sectionflags	@""
	.align	4
.nv.constant0._Z10act_kernelILb0ELb0ELb0EEvP6__halfiiPKS0_i:
	.zero		556


//--------------------- .nv.constant0._Z10act_kernelILb1ELb1ELb0EEvP6__halfiiPKS0_i --------------------------
	.section	.nv.constant0._Z10act_kernelILb1ELb1ELb0EEvP6__halfiiPKS0_i,"a",@progbits
	.sectionflags	@""
	.align	4
.nv.constant0._Z10act_kernelILb1ELb1ELb0EEvP6__halfiiPKS0_i:
	.zero		556


//--------------------- .nv.constant0._Z10act_kernelILb1ELb0ELb0EEvP6__halfiiPKS0_i --------------------------
	.section	.nv.constant0._Z10act_kernelILb1ELb0ELb0EEvP6__halfiiPKS0_i,"a",@progbits
	.sectionflags	@""
	.align	4
.nv.constant0._Z10act_kernelILb1ELb0ELb0EEvP6__halfiiPKS0_i:
	.zero		556


//--------------------- .nv.constant0._Z10act_kernelILb0ELb1ELb1EEvP6__halfiiPKS0_i --------------------------
	.section	.nv.constant0._Z10act_kernelILb0ELb1ELb1EEvP6__halfiiPKS0_i,"a",@progbits
	.sectionflags	@""
	.align	4
.nv.constant0._Z10act_kernelILb0ELb1ELb1EEvP6__halfiiPKS0_i:
	.zero		556


//--------------------- .nv.constant0._Z10act_kernelILb0ELb0ELb1EEvP6__halfiiPKS0_i --------------------------
	.section	.nv.constant0._Z10act_kernelILb0ELb0ELb1EEvP6__halfiiPKS0_i,"a",@progbits
	.sectionflags	@""
	.align	4
.nv.constant0._Z10act_kernelILb0ELb0ELb1EEvP6__halfiiPKS0_i:
	.zero		556


//--------------------- .nv.constant0._Z10act_kernelILb1ELb1ELb1EEvP6__halfiiPKS0_i --------------------------
	.section	.nv.constant0._Z10act_kernelILb1ELb1ELb1EEvP6__halfiiPKS0_i,"a",@progbits
	.sectionflags	@""
	.align	4
.nv.constant0._Z10act_kernelILb1ELb1ELb1EEvP6__halfiiPKS0_i:
	.zero		556


//--------------------- .nv.constant0._Z10act_kernelILb1ELb0ELb1EEvP6__halfiiPKS0_i --------------------------
	.section	.nv.constant0._Z10act_kernelILb1ELb0ELb1EEvP6__halfiiPKS0_i,"a",@progbits
	.sectionflags	@""
	.align	4
.nv.constant0._Z10act_kernelILb1ELb0ELb1EEvP6__halfiiPKS0_i:
	.zero		556


//--------------------- .nv.constant0._Z14act_mul_kernelILb0ELb1ELb0EEvP6__halfPKS0_iiS3_i --------------------------
	.section	.nv.constant0._Z14act_mul_kernelILb0ELb1ELb0EEvP6__halfPKS0_iiS3_i,"a",@progbits
	.sectionflags	@""
	.align	4
.nv.constant0._Z14act_mul_kernelILb0ELb1ELb0EEvP6__halfPKS0_iiS3_i:
	.zero		564


//--------------------- .nv.constant0._Z14act_mul_kernelILb0ELb0ELb0EEvP6__halfPKS0_iiS3_i --------------------------
	.section	.nv.constant0._Z14act_mul_kernelILb0ELb0ELb0EEvP6__halfPKS0_iiS3_i,"a",@progbits
	.sectionflags	@""
	.align	4
.nv.constant0._Z14act_mul_kernelILb0ELb0ELb0EEvP6__halfPKS0_iiS3_i:
	.zero		564


//--------------------- .nv.constant0._Z14act_mul_kernelILb1ELb1ELb0EEvP6__halfPKS0_iiS3_i --------------------------
	.section	.nv.constant0._Z14act_mul_kernelILb1ELb1ELb0EEvP6__halfPKS0_iiS3_i,"a",@progbits
	.sectionflags	@""
	.align	4
.nv.constant0._Z14act_mul_kernelILb1ELb1ELb0EEvP6__halfPKS0_iiS3_i:
	.zero		564


//--------------------- .nv.constant0._Z14act_mul_kernelILb1ELb0ELb0EEvP6__halfPKS0_iiS3_i --------------------------
	.section	.nv.constant0._Z14act_mul_kernelILb1ELb0ELb0EEvP6__halfPKS0_iiS3_i,"a",@progbits
	.sectionflags	@""
	.align	4
.nv.constant0._Z14act_mul_kernelILb1ELb0ELb0EEvP6__halfPKS0_iiS3_i:
	.zero		564


//--------------------- .nv.constant0._Z14act_mul_kernelILb0ELb1ELb1EEvP6__halfPKS0_iiS3_i --------------------------
	.section	.nv.constant0._Z14act_mul_kernelILb0ELb1ELb1EEvP6__halfPKS0_iiS3_i,"a",@progbits
	.sectionflags	@""
	.align	4
.nv.constant0._Z14act_mul_kernelILb0ELb1ELb1EEvP6__halfPKS0_iiS3_i:
	.zero		564


//--------------------- .nv.constant0._Z14act_mul_kernelILb0ELb0ELb1EEvP6__halfPKS0_iiS3_i --------------------------
	.section	.nv.constant0._Z14act_mul_kernelILb0ELb0ELb1EEvP6__halfPKS0_iiS3_i,"a",@progbits
	.sectionflags	@""
	.align	4
.nv.constant0._Z14act_mul_kernelILb0ELb0ELb1EEvP6__halfPKS0_iiS3_i:
	.zero		564


//--------------------- .nv.constant0._Z14act_mul_kernelILb1ELb1ELb1EEvP6__halfPKS0_iiS3_i --------------------------
	.section	.nv.constant0._Z14act_mul_kernelILb1ELb1ELb1EEvP6__halfPKS0_iiS3_i,"a",@progbits
	.sectionflags	@""
	.align	4
.nv.constant0._Z14act_mul_kernelILb1ELb1ELb1EEvP6__halfPKS0_iiS3_i:
	.zero		564


//--------------------- .nv.constant0._Z14act_mul_kernelILb1ELb0ELb1EEvP6__halfPKS0_iiS3_i --------------------------
	.section	.nv.constant0._Z14act_mul_kernelILb1ELb0ELb1EEvP6__halfPKS0_iiS3_i,"a",@progbits
	.sectionflags	@""
	.align	4
.nv.constant0._Z14act_mul_kernelILb1ELb0ELb1EEvP6__halfPKS0_iiS3_i:
	.zero		564


//--------------------- .nv.constant0._Z27softmax128_topk_norm_kernelP6__halfii --------------------------
	.section	.nv.constant0._Z27softmax128_topk_norm_kernelP6__halfii,"a",@progbits
	.sectionflags	@""
	.align	4
.nv.constant0._Z27softmax128_topk_norm_kernelP6__halfii:
	.zero		544


//--------------------- .nv.constant0._Z25softmax4_topk_norm_kernelP6__halfii --------------------------
	.section	.nv.constant0._Z25softmax4_topk_norm_kernelP6__halfii,"a",@progbits
	.sectionflags	@""
	.align	4
.nv.constant0._Z25softmax4_topk_norm_kernelP6__halfii:
	.zero		544


//--------------------- .nv.constant0._Z25softmax8_topk_norm_kernelP6__halfii --------------------------
	.section	.nv.constant0._Z25softmax8_topk_norm_kernelP6__halfii,"a",@progbits
	.sectionflags	@""
	.align	4
.nv.constant0._Z25softmax8_topk_norm_kernelP6__halfii:
	.zero		544


//--------------------- .nv.constant0._Z26softmax16_topk_norm_kernelP6__halfii --------------------------
	.section	.nv.constant0._Z26softmax16_topk_norm_kernelP6__halfii,"a",@progbits
	.sectionflags	@""
	.align	4
.nv.constant0._Z26softmax16_topk_norm_kernelP6__halfii:
	.zero		544


//--------------------- SYMBOLS --------------------------

	.type		.nv.reservedSmem.offset0,@object
	.size		.nv.reservedSmem.offset0,0x4
